	.target	sm_90a

	.elftype	@"ET_EXEC"


//--------------------- .note.nv.tkinfo           --------------------------
	.section	.note.nv.tkinfo,"",@"SHT_NOTE"
	.sectionflags	@"SHF_NOTE_NV_TKINFO"
	.tkinfo
        /*0018*/ 	.word	0x00000002
        /*0030*/ 	.string	""
        /*0030*/ 	.string	"ptxas"
        /*0030*/ 	.string	"Cuda compilation tools, release 13.0, V13.0.88"
        /*0030*/ 	.string	"Build cuda_13.0.r13.0/compiler.36424714_0"
        /*0030*/ 	.string	"-arch sm_90a -m 64 "



//--------------------- .note.nv.cuinfo           --------------------------
	.section	.note.nv.cuinfo,"",@"SHT_NOTE"
	.sectionflags	@"SHF_NOTE_NV_CUINFO"
        /*0018*/ 	.short	0x0002
        /*001a*/ 	.short	0x005a
        /*001c*/ 	.short	0x0082
	.zero		2


//--------------------- .nv.info                  --------------------------
	.section	.nv.info,"",@"SHT_CUDA_INFO"
	.align	4


	//----- nvinfo : EIATTR_REGCOUNT
	.align		4
        /*0000*/ 	.byte	0x04, 0x2f
        /*0002*/ 	.short	(.L_15 - .L_14)
	.align		4
.L_14:
        /*0004*/ 	.word	index@(_ZN7cutlass13device_kernelINS_4gemm6kernel13GemmUniversalIN4cute5tupleIJiiiiEEENS1_10collective13CollectiveMmaINS1_34MainloopSm90TmaGmmaWarpSpecializedILi5ENS5_IJNS4_1CILi1EEESB_SB_EEENS1_35KernelTmaWarpSpecializedCooperativeEEENS5_IJNSA_ILi128EEENSA_ILi64EEENSA_ILi32EEEEEENS_10tfloat32_tENS5_IJlSB_lEEESJ_SK_NS4_8TiledMMAINS4_8MMA_AtomIJNS4_4SM904GMMA29MMA_64x64x8_F32TF32TF32_SS_TNILNSO_7ScaleInE1ELSQ_1EEEEEENS4_6LayoutINS5_IJNSA_ILi2EEESB_SB_EEENS5_IJSB_NSA_ILi0EEESW_EEEEENS5_IJNS4_10UnderscoreESZ_SZ_EEEEENS4_13SM90_TMA_LOADENS4_14ComposedLayoutINS4_7SwizzleILi3ELi4ELi3EEENS4_18smem_ptr_flag_bitsILi32EEENST_INS5_IJNSA_ILi8EEESH_EEENS5_IJSH_SB_EEEEEEEvNS4_8identityES12_S1C_vS1D_EENS_8epilogue10collective6detail29Sm90TmaWarpSpecializedAdapterINS1G_15DefaultEpilogueISJ_SK_SK_NS1F_6thread17LinearCombinationISJ_Li1EffLNS1K_9ScaleType4KindE0ELNS_15FloatRoundStyleE2ESJ_EENS1_15EpilogueDefaultEEEEEvvEEEEvNT_6ParamsE)
        /*0008*/ 	.word	0x000000a8


	//----- nvinfo : EIATTR_FRAME_SIZE
	.align		4
.L_15:
        /*000c*/ 	.byte	0x04, 0x11
        /*000e*/ 	.short	(.L_17 - .L_16)
	.align		4
.L_16:
        /*0010*/ 	.word	index@(_ZN7cutlass13device_kernelINS_4gemm6kernel13GemmUniversalIN4cute5tupleIJiiiiEEENS1_10collective13CollectiveMmaINS1_34MainloopSm90TmaGmmaWarpSpecializedILi5ENS5_IJNS4_1CILi1EEESB_SB_EEENS1_35KernelTmaWarpSpecializedCooperativeEEENS5_IJNSA_ILi128EEENSA_ILi64EEENSA_ILi32EEEEEENS_10tfloat32_tENS5_IJlSB_lEEESJ_SK_NS4_8TiledMMAINS4_8MMA_AtomIJNS4_4SM904GMMA29MMA_64x64x8_F32TF32TF32_SS_TNILNSO_7ScaleInE1ELSQ_1EEEEEENS4_6LayoutINS5_IJNSA_ILi2EEESB_SB_EEENS5_IJSB_NSA_ILi0EEESW_EEEEENS5_IJNS4_10UnderscoreESZ_SZ_EEEEENS4_13SM90_TMA_LOADENS4_14ComposedLayoutINS4_7SwizzleILi3ELi4ELi3EEENS4_18smem_ptr_flag_bitsILi32EEENST_INS5_IJNSA_ILi8EEESH_EEENS5_IJSH_SB_EEEEEEEvNS4_8identityES12_S1C_vS1D_EENS_8epilogue10collective6detail29Sm90TmaWarpSpecializedAdapterINS1G_15DefaultEpilogueISJ_SK_SK_NS1F_6thread17LinearCombinationISJ_Li1EffLNS1K_9ScaleType4KindE0ELNS_15FloatRoundStyleE2ESJ_EENS1_15EpilogueDefaultEEEEEvvEEEEvNT_6ParamsE)
        /*0014*/ 	.word	0x00000000


	//----- nvinfo : EIATTR_MIN_STACK_SIZE
	.align		4
.L_17:
        /*0018*/ 	.byte	0x04, 0x12
        /*001a*/ 	.short	(.L_19 - .L_18)
	.align		4
.L_18:
        /*001c*/ 	.word	index@(_ZN7cutlass13device_kernelINS_4gemm6kernel13GemmUniversalIN4cute5tupleIJiiiiEEENS1_10collective13CollectiveMmaINS1_34MainloopSm90TmaGmmaWarpSpecializedILi5ENS5_IJNS4_1CILi1EEESB_SB_EEENS1_35KernelTmaWarpSpecializedCooperativeEEENS5_IJNSA_ILi128EEENSA_ILi64EEENSA_ILi32EEEEEENS_10tfloat32_tENS5_IJlSB_lEEESJ_SK_NS4_8TiledMMAINS4_8MMA_AtomIJNS4_4SM904GMMA29MMA_64x64x8_F32TF32TF32_SS_TNILNSO_7ScaleInE1ELSQ_1EEEEEENS4_6LayoutINS5_IJNSA_ILi2EEESB_SB_EEENS5_IJSB_NSA_ILi0EEESW_EEEEENS5_IJNS4_10UnderscoreESZ_SZ_EEEEENS4_13SM90_TMA_LOADENS4_14ComposedLayoutINS4_7SwizzleILi3ELi4ELi3EEENS4_18smem_ptr_flag_bitsILi32EEENST_INS5_IJNSA_ILi8EEESH_EEENS5_IJSH_SB_EEEEEEEvNS4_8identityES12_S1C_vS1D_EENS_8epilogue10collective6detail29Sm90TmaWarpSpecializedAdapterINS1G_15DefaultEpilogueISJ_SK_SK_NS1F_6thread17LinearCombinationISJ_Li1EffLNS1K_9ScaleType4KindE0ELNS_15FloatRoundStyleE2ESJ_EENS1_15EpilogueDefaultEEEEEvvEEEEvNT_6ParamsE)
        /*0020*/ 	.word	0x00000000
.L_19:


//--------------------- .nv.compat                --------------------------
	.section	.nv.compat,"",@"SHT_CUDA_COMPAT_INFO"
	.align	4
        /*0000*/ 	.byte	0x02, 0x09, 0x01, 0x00, 0x02, 0x02, 0x04, 0x00, 0x02, 0x05, 0x05, 0x00, 0x03, 0x07, 0x01, 0x01
        /*0010*/ 	.byte	0x02, 0x03, 0x01, 0x00, 0x02, 0x06, 0x01, 0x00, 0x04, 0x0b, 0x08, 0x00, 0x00, 0x00, 0x00, 0x00
        /*0020*/ 	.byte	0x00, 0x00, 0x00, 0x00


//--------------------- .nv.info._ZN7cutlass13device_kernelINS_4gemm6kernel13GemmUniversalIN4cute5tupleIJiiiiEEENS1_10collective13CollectiveMmaINS1_34MainloopSm90TmaGmmaWarpSpecializedILi5ENS5_IJNS4_1CILi1EEESB_SB_EEENS1_35KernelTmaWarpSpecializedCooperativeEEENS5_IJNSA_ILi128EEENSA_ILi64EEENSA_ILi32EEEEEENS_10tfloat32_tENS5_IJlSB_lEEESJ_SK_NS4_8TiledMMAINS4_8MMA_AtomIJNS4_4SM904GMMA29MMA_64x64x8_F32TF32TF32_SS_TNILNSO_7ScaleInE1ELSQ_1EEEEEENS4_6LayoutINS5_IJNSA_ILi2EEESB_SB_EEENS5_IJSB_NSA_ILi0EEESW_EEEEENS5_IJNS4_10UnderscoreESZ_SZ_EEEEENS4_13SM90_TMA_LOADENS4_14ComposedLayoutINS4_7SwizzleILi3ELi4ELi3EEENS4_18smem_ptr_flag_bitsILi32EEENST_INS5_IJNSA_ILi8EEESH_EEENS5_IJSH_SB_EEEEEEEvNS4_8identityES12_S1C_vS1D_EENS_8epilogue10collective6detail29Sm90TmaWarpSpecializedAdapterINS1G_15DefaultEpilogueISJ_SK_SK_NS1F_6thread17LinearCombinationISJ_Li1EffLNS1K_9ScaleType4KindE0ELNS_15FloatRoundStyleE2ESJ_EENS1_15EpilogueDefaultEEEEEvvEEEEvNT_6ParamsE --------------------------
	.section	.nv.info._ZN7cutlass13device_kernelINS_4gemm6kernel13GemmUniversalIN4cute5tupleIJiiiiEEENS1_10collective13CollectiveMmaINS1_34MainloopSm90TmaGmmaWarpSpecializedILi5ENS5_IJNS4_1CILi1EEESB_SB_EEENS1_35KernelTmaWarpSpecializedCooperativeEEENS5_IJNSA_ILi128EEENSA_ILi64EEENSA_ILi32EEEEEENS_10tfloat32_tENS5_IJlSB_lEEESJ_SK_NS4_8TiledMMAINS4_8MMA_AtomIJNS4_4SM904GMMA29MMA_64x64x8_F32TF32TF32_SS_TNILNSO_7ScaleInE1ELSQ_1EEEEEENS4_6LayoutINS5_IJNSA_ILi2EEESB_SB_EEENS5_IJSB_NSA_ILi0EEESW_EEEEENS5_IJNS4_10UnderscoreESZ_SZ_EEEEENS4_13SM90_TMA_LOADENS4_14ComposedLayoutINS4_7SwizzleILi3ELi4ELi3EEENS4_18smem_ptr_flag_bitsILi32EEENST_INS5_IJNSA_ILi8EEESH_EEENS5_IJSH_SB_EEEEEEEvNS4_8identityES12_S1C_vS1D_EENS_8epilogue10collective6detail29Sm90TmaWarpSpecializedAdapterINS1G_15DefaultEpilogueISJ_SK_SK_NS1F_6thread17LinearCombinationISJ_Li1EffLNS1K_9ScaleType4KindE0ELNS_15FloatRoundStyleE2ESJ_EENS1_15EpilogueDefaultEEEEEvvEEEEvNT_6ParamsE,"",@"SHT_CUDA_INFO"
	.sectionflags	@""
	.align	4


	//----- nvinfo : EIATTR_CUDA_API_VERSION
	.align		4
        /*0000*/ 	.byte	0x04, 0x37
        /*0002*/ 	.short	(.L_21 - .L_20)
.L_20:
        /*0004*/ 	.word	0x00000082


	//----- nvinfo : EIATTR_KPARAM_INFO
	.align		4
.L_21:
        /*0008*/ 	.byte	0x04, 0x17
        /*000a*/ 	.short	(.L_23 - .L_22)
.L_22:
        /*000c*/ 	.word	0x00000000
        /*0010*/ 	.short	0x0000
        /*0012*/ 	.short	0x0070
        /*0014*/ 	.byte	0x00, 0xf0, 0x01, 0x10


	//----- nvinfo : EIATTR_SPARSE_MMA_MASK
	.align		4
.L_23:
        /*0018*/ 	.byte	0x03, 0x50
        /*001a*/ 	.short	0x0000


	//----- nvinfo : EIATTR_MAXREG_COUNT
	.align		4
        /*001c*/ 	.byte	0x03, 0x1b
        /*001e*/ 	.short	0x00a8


	//----- nvinfo : EIATTR_NUM_BARRIERS
	.align		4
        /*0020*/ 	.byte	0x02, 0x4c
        /*0022*/ 	.byte	0x01
	.zero		1


	//----- nvinfo : EIATTR_EXTERNS
	.align		4
        /*0024*/ 	.byte	0x04, 0x0f
        /*0026*/ 	.short	(.L_25 - .L_24)


	//   ....[0]....
	.align		4
.L_24:
        /*0028*/ 	.word	index@(__assertfail)


	//----- nvinfo : EIATTR_MERCURY_ISA_VERSION
	.align		4
.L_25:
        /*002c*/ 	.byte	0x03, 0x5f
        /*002e*/ 	.short	0x0101


	//----- nvinfo : EIATTR_INT_WARP_WIDE_INSTR_OFFSETS
	.align		4
        /*0030*/ 	.byte	0x04, 0x31
        /*0032*/ 	.short	(.L_27 - .L_26)


	//   ....[0]....
.L_26:
        /*0034*/ 	.word	0x000003d0


	//   ....[1]....
        /*0038*/ 	.word	0x00000400


	//   ....[2]....
        /*003c*/ 	.word	0x000004e0


	//----- nvinfo : EIATTR_COOP_GROUP_MASK_REGIDS
	.align		4
.L_27:
        /*0040*/ 	.byte	0x04, 0x29
        /*0042*/ 	.short	(.L_29 - .L_28)


	//   ....[0]....
.L_28:
        /*0044*/ 	.word	0xffffffff


	//   ....[1]....
        /*0048*/ 	.word	0xffffffff


	//   ....[2]....
        /*004c*/ 	.word	0xffffffff


	//   ....[3]....
        /*0050*/ 	.word	0xffffffff


	//   ....[4]....
        /*0054*/ 	.word	0xffffffff


	//----- nvinfo : EIATTR_COOP_GROUP_INSTR_OFFSETS
	.align		4
.L_29:
        /*0058*/ 	.byte	0x04, 0x28
        /*005a*/ 	.short	(.L_31 - .L_30)


	//   ....[0]....
.L_30:
        /*005c*/ 	.word	0x00000060


	//   ....[1]....
        /*0060*/ 	.word	0x00000070


	//   ....[2]....
        /*0064*/ 	.word	0x00000130


	//   ....[3]....
        /*0068*/ 	.word	0x000002e0


	//   ....[4]....
        /*006c*/ 	.word	0x00000f90


	//----- nvinfo : EIATTR_REG_RECONFIG
	.align		4
.L_31:
        /*0070*/ 	.byte	0x01, 0x54
	.zero		2


	//----- nvinfo : EIATTR_SYSCALL_OFFSETS
	.align		4
        /*0074*/ 	.byte	0x04, 0x46
        /*0076*/ 	.short	(.L_33 - .L_32)


	//   ....[0]....
.L_32:
        /*0078*/ 	.word	0x00001150


	//----- nvinfo : EIATTR_MBARRIER_INSTR_OFFSETS
	.align		4
.L_33:
        /*007c*/ 	.byte	0x04, 0x39
        /*007e*/ 	.short	(.L_35 - .L_34)


	//   ....[0]....
.L_34:
        /*0080*/ 	.word	0x00000230
        /*0084*/ 	.word	0x000000ff
        /*0088*/ 	.word	0x00000000
        /*008c*/ 	.short	0x0100
        /*008e*/ 	.byte	0x08
	.zero		1


	//   ....[1]....
        /*0090*/ 	.word	0x00000240
        /*0094*/ 	.word	0x000000ff
        /*0098*/ 	.word	0x00000028
        /*009c*/ 	.short	0x0100
        /*009e*/ 	.byte	0x08
	.zero		1


	//   ....[2]....
        /*00a0*/ 	.word	0x00000250
        /*00a4*/ 	.word	0x000000ff
        /*00a8*/ 	.word	0x00000008
        /*00ac*/ 	.short	0x0100
        /*00ae*/ 	.byte	0x08
	.zero		1


	//   ....[3]....
        /*00b0*/ 	.word	0x00000260
        /*00b4*/ 	.word	0x000000ff
        /*00b8*/ 	.word	0x00000030
        /*00bc*/ 	.short	0x0100
        /*00be*/ 	.byte	0x08
	.zero		1


	//   ....[4]....
        /*00c0*/ 	.word	0x00000270
        /*00c4*/ 	.word	0x000000ff
        /*00c8*/ 	.word	0x00000010
        /*00cc*/ 	.short	0x0100
        /*00ce*/ 	.byte	0x08
	.zero		1


	//   ....[5]....
        /*00d0*/ 	.word	0x00000280
        /*00d4*/ 	.word	0x000000ff
        /*00d8*/ 	.word	0x00000038
        /*00dc*/ 	.short	0x0100
        /*00de*/ 	.byte	0x08
	.zero		1


	//   ....[6]....
        /*00e0*/ 	.word	0x00000290
        /*00e4*/ 	.word	0x000000ff
        /*00e8*/ 	.word	0x00000018
        /*00ec*/ 	.short	0x0100
        /*00ee*/ 	.byte	0x08
	.zero		1


	//   ....[7]....
        /*00f0*/ 	.word	0x000002a0
        /*00f4*/ 	.word	0x000000ff
        /*00f8*/ 	.word	0x00000040
        /*00fc*/ 	.short	0x0100
        /*00fe*/ 	.byte	0x08
	.zero		1


	//   ....[8]....
        /*0100*/ 	.word	0x000002b0
        /*0104*/ 	.word	0x000000ff
        /*0108*/ 	.word	0x00000020
        /*010c*/ 	.short	0x0100
        /*010e*/ 	.byte	0x08
	.zero		1


	//   ....[9]....
        /*0110*/ 	.word	0x000002c0
        /*0114*/ 	.word	0x000000ff
        /*0118*/ 	.word	0x00000048
        /*011c*/ 	.short	0x0100
        /*011e*/ 	.byte	0x08
	.zero		1


	//   ....[10]....
        /*0120*/ 	.word	0x00000550
        /*0124*/ 	.word	0x000000ff
        /*0128*/ 	.word	0x00000060
        /*012c*/ 	.short	0x0100
        /*012e*/ 	.byte	0x06
	.zero		1


	//   ....[11]....
        /*0130*/ 	.word	0x000005b0
        /*0134*/ 	.word	0x000000ff
        /*0138*/ 	.word	0x00000068
        /*013c*/ 	.short	0x0100
        /*013e*/ 	.byte	0x06
	.zero		1


	//   ....[12]....
        /*0140*/ 	.word	0x000011d0
        /*0144*/ 	.word	0x00000003
        /*0148*/ 	.word	0x00000000
        /*014c*/ 	.short	0x010a
        /*014e*/ 	.byte	0x3f
	.zero		1


	//   ....[13]....
        /*0150*/ 	.word	0x00001210
        /*0154*/ 	.word	0x00000003
        /*0158*/ 	.word	0x00000000
        /*015c*/ 	.short	0x010a
        /*015e*/ 	.byte	0x3f
	.zero		1


	//   ....[14]....
        /*0160*/ 	.word	0x000015b0
        /*0164*/ 	.word	0x000000ff
        /*0168*/ 	.word	0x00000000
        /*016c*/ 	.short	0x010a
        /*016e*/ 	.byte	0x08
	.zero		1


	//   ....[15]....
        /*0170*/ 	.word	0x000015f0
        /*0174*/ 	.word	0x000000ff
        /*0178*/ 	.word	0x00000000
        /*017c*/ 	.short	0x010a
        /*017e*/ 	.byte	0x08
	.zero		1


	//   ....[16]....
        /*0180*/ 	.word	0x00001850
        /*0184*/ 	.word	0x000000ff
        /*0188*/ 	.word	0x00000000
        /*018c*/ 	.short	0x0101
        /*018e*/ 	.byte	0x08
	.zero		1


	//   ....[17]....
        /*0190*/ 	.word	0x00001a50
        /*0194*/ 	.word	0x000000ff
        /*0198*/ 	.word	0x00000000
        /*019c*/ 	.short	0x0101
        /*019e*/ 	.byte	0x06
	.zero		1


	//   ....[18]....
        /*01a0*/ 	.word	0x00004fb0
        /*01a4*/ 	.word	0x0000000e
        /*01a8*/ 	.word	0x00000028
        /*01ac*/ 	.short	0x010a
        /*01ae*/ 	.byte	0x3f
	.zero		1


	//   ....[19]....
        /*01b0*/ 	.word	0x00005330
        /*01b4*/ 	.word	0x00000006
        /*01b8*/ 	.word	0x00000068
        /*01bc*/ 	.short	0x0101
        /*01be*/ 	.byte	0x3f
	.zero		1


	//   ....[20]....
        /*01c0*/ 	.word	0x00005a60
        /*01c4*/ 	.word	0x00000007
        /*01c8*/ 	.word	0x00000000
        /*01cc*/ 	.short	0x010a
        /*01ce*/ 	.byte	0x3f
	.zero		1


	//   ....[21]....
        /*01d0*/ 	.word	0x00005ae0
        /*01d4*/ 	.word	0x00000009
        /*01d8*/ 	.word	0x00000000
        /*01dc*/ 	.short	0x010a
        /*01de*/ 	.byte	0x3f
	.zero		1


	//   ....[22]....
        /*01e0*/ 	.word	0x00005b70
        /*01e4*/ 	.word	0x00000006
        /*01e8*/ 	.word	0x00000000
        /*01ec*/ 	.short	0x010a
        /*01ee*/ 	.byte	0x3f
	.zero		1


	//   ....[23]....
        /*01f0*/ 	.word	0x00005c00
        /*01f4*/ 	.word	0x00000009
        /*01f8*/ 	.word	0x00000000
        /*01fc*/ 	.short	0x010a
        /*01fe*/ 	.byte	0x3f
	.zero		1


	//   ....[24]....
        /*0200*/ 	.word	0x00005c90
        /*0204*/ 	.word	0x00000003
        /*0208*/ 	.word	0x00000000
        /*020c*/ 	.short	0x010a
        /*020e*/ 	.byte	0x3f
	.zero		1


	//   ....[25]....
        /*0210*/ 	.word	0x00005cf0
        /*0214*/ 	.word	0x00000003
        /*0218*/ 	.word	0x00000000
        /*021c*/ 	.short	0x010a
        /*021e*/ 	.byte	0x3f
	.zero		1


	//   ....[26]....
        /*0220*/ 	.word	0x00005d50
        /*0224*/ 	.word	0x00000004
        /*0228*/ 	.word	0x00000000
        /*022c*/ 	.short	0x010a
        /*022e*/ 	.byte	0x3f
	.zero		1


	//   ....[27]....
        /*0230*/ 	.word	0x00005e20
        /*0234*/ 	.word	0x0000000e
        /*0238*/ 	.word	0x00000028
        /*023c*/ 	.short	0x010a
        /*023e*/ 	.byte	0x3f
	.zero		1


	//   ....[28]....
        /*0240*/ 	.word	0x00005ef0
        /*0244*/ 	.word	0x00000007
        /*0248*/ 	.word	0x00000000
        /*024c*/ 	.short	0x010a
        /*024e*/ 	.byte	0x3f
	.zero		1


	//   ....[29]....
        /*0250*/ 	.word	0x00005f40
        /*0254*/ 	.word	0x00000009
        /*0258*/ 	.word	0x00000000
        /*025c*/ 	.short	0x010a
        /*025e*/ 	.byte	0x3f
	.zero		1


	//   ....[30]....
        /*0260*/ 	.word	0x00005f90
        /*0264*/ 	.word	0x00000006
        /*0268*/ 	.word	0x00000000
        /*026c*/ 	.short	0x010a
        /*026e*/ 	.byte	0x3f
	.zero		1


	//   ....[31]....
        /*0270*/ 	.word	0x00005fe0
        /*0274*/ 	.word	0x00000009
        /*0278*/ 	.word	0x00000000
        /*027c*/ 	.short	0x010a
        /*027e*/ 	.byte	0x3f
	.zero		1


	//----- nvinfo : EIATTR_NUM_MBARRIERS
	.align		4
.L_35:
        /*0280*/ 	.byte	0x03, 0x38
        /*0282*/ 	.short	0x000c


	//----- nvinfo : EIATTR_EXIT_INSTR_OFFSETS
	.align		4
        /*0284*/ 	.byte	0x04, 0x1c
        /*0286*/ 	.short	(.L_37 - .L_36)


	//   ....[0]....
.L_36:
        /*0288*/ 	.word	0x00000600


	//   ....[1]....
        /*028c*/ 	.word	0x00000ec0


	//   ....[2]....
        /*0290*/ 	.word	0x00004620


	//   ....[3]....
        /*0294*/ 	.word	0x00004c50


	//   ....[4]....
        /*0298*/ 	.word	0x00005ce0


	//----- nvinfo : EIATTR_MAX_THREADS
	.align		4
.L_37:
        /*029c*/ 	.byte	0x04, 0x05
        /*029e*/ 	.short	(.L_39 - .L_38)
.L_38:
        /*02a0*/ 	.word	0x00000180
        /*02a4*/ 	.word	0x00000001
        /*02a8*/ 	.word	0x00000001


	//----- nvinfo : EIATTR_CRS_STACK_SIZE
	.align		4
.L_39:
        /*02ac*/ 	.byte	0x04, 0x1e
        /*02ae*/ 	.short	(.L_41 - .L_40)
.L_40:
        /*02b0*/ 	.word	0x00000000


	//----- nvinfo : EIATTR_CBANK_PARAM_SIZE
	.align		4
.L_41:
        /*02b4*/ 	.byte	0x03, 0x19
        /*02b6*/ 	.short	0x0470


	//----- nvinfo : EIATTR_PARAM_CBANK
	.align		4
        /*02b8*/ 	.byte	0x04, 0x0a
        /*02ba*/ 	.short	(.L_43 - .L_42)
	.align		4
.L_42:
        /*02bc*/ 	.word	index@(.nv.constant0._ZN7cutlass13device_kernelINS_4gemm6kernel13GemmUniversalIN4cute5tupleIJiiiiEEENS1_10collective13CollectiveMmaINS1_34MainloopSm90TmaGmmaWarpSpecializedILi5ENS5_IJNS4_1CILi1EEESB_SB_EEENS1_35KernelTmaWarpSpecializedCooperativeEEENS5_IJNSA_ILi128EEENSA_ILi64EEENSA_ILi32EEEEEENS_10tfloat32_tENS5_IJlSB_lEEESJ_SK_NS4_8TiledMMAINS4_8MMA_AtomIJNS4_4SM904GMMA29MMA_64x64x8_F32TF32TF32_SS_TNILNSO_7ScaleInE1ELSQ_1EEEEEENS4_6LayoutINS5_IJNSA_ILi2EEESB_SB_EEENS5_IJSB_NSA_ILi0EEESW_EEEEENS5_IJNS4_10UnderscoreESZ_SZ_EEEEENS4_13SM90_TMA_LOADENS4_14ComposedLayoutINS4_7SwizzleILi3ELi4ELi3EEENS4_18smem_ptr_flag_bitsILi32EEENST_INS5_IJNSA_ILi8EEESH_EEENS5_IJSH_SB_EEEEEEEvNS4_8identityES12_S1C_vS1D_EENS_8epilogue10collective6detail29Sm90TmaWarpSpecializedAdapterINS1G_15DefaultEpilogueISJ_SK_SK_NS1F_6thread17LinearCombinationISJ_Li1EffLNS1K_9ScaleType4KindE0ELNS_15FloatRoundStyleE2ESJ_EENS1_15EpilogueDefaultEEEEEvvEEEEvNT_6ParamsE)
        /*02c0*/ 	.short	0x0210
        /*02c2*/ 	.short	0x0470


	//----- nvinfo : EIATTR_SW_WAR
	.align		4
.L_43:
        /*02c4*/ 	.byte	0x04, 0x36
        /*02c6*/ 	.short	(.L_45 - .L_44)
.L_44:
        /*02c8*/ 	.word	0x00000008
.L_45:


//--------------------- .nv.callgraph             --------------------------
	.section	.nv.callgraph,"",@"SHT_CUDA_CALLGRAPH"
	.align	4
	.sectionentsize	8
	.align		4
        /*0000*/ 	.word	0x00000000
	.align		4
        /*0004*/ 	.word	0xffffffff
	.align		4
        /*0008*/ 	.word	index@(_ZN7cutlass13device_kernelINS_4gemm6kernel13GemmUniversalIN4cute5tupleIJiiiiEEENS1_10collective13CollectiveMmaINS1_34MainloopSm90TmaGmmaWarpSpecializedILi5ENS5_IJNS4_1CILi1EEESB_SB_EEENS1_35KernelTmaWarpSpecializedCooperativeEEENS5_IJNSA_ILi128EEENSA_ILi64EEENSA_ILi32EEEEEENS_10tfloat32_tENS5_IJlSB_lEEESJ_SK_NS4_8TiledMMAINS4_8MMA_AtomIJNS4_4SM904GMMA29MMA_64x64x8_F32TF32TF32_SS_TNILNSO_7ScaleInE1ELSQ_1EEEEEENS4_6LayoutINS5_IJNSA_ILi2EEESB_SB_EEENS5_IJSB_NSA_ILi0EEESW_EEEEENS5_IJNS4_10UnderscoreESZ_SZ_EEEEENS4_13SM90_TMA_LOADENS4_14ComposedLayoutINS4_7SwizzleILi3ELi4ELi3EEENS4_18smem_ptr_flag_bitsILi32EEENST_INS5_IJNSA_ILi8EEESH_EEENS5_IJSH_SB_EEEEEEEvNS4_8identityES12_S1C_vS1D_EENS_8epilogue10collective6detail29Sm90TmaWarpSpecializedAdapterINS1G_15DefaultEpilogueISJ_SK_SK_NS1F_6thread17LinearCombinationISJ_Li1EffLNS1K_9ScaleType4KindE0ELNS_15FloatRoundStyleE2ESJ_EENS1_15EpilogueDefaultEEEEEvvEEEEvNT_6ParamsE)
	.align		4
        /*000c*/ 	.word	index@(__assertfail)
	.align		4
        /*0010*/ 	.word	0x00000000
	.align		4
        /*0014*/ 	.word	0xfffffffe
	.align		4
        /*0018*/ 	.word	0x00000000
	.align		4
        /*001c*/ 	.word	0xfffffffd
	.align		4
        /*0020*/ 	.word	0x00000000
	.align		4
        /*0024*/ 	.word	0xfffffffc


//--------------------- .nv.constant4             --------------------------
	.section	.nv.constant4,"a",@progbits
	.align	8
	.align		8
.nv.constant4:
        /*0000*/ 	.dword	__assertfail
	.align		8
        /*0008*/ 	.dword	__unnamed_1
	.align		8
        /*0010*/ 	.dword	_ZN40_INTERNAL_e60f4c05_4_k_cu_cc2011df_282844cuda3std3__45__cpo5beginE
	.align		8
        /*0018*/ 	.dword	_ZN40_INTERNAL_e60f4c05_4_k_cu_cc2011df_282844cuda3std3__45__cpo3endE
	.align		8
        /*0020*/ 	.dword	_ZN40_INTERNAL_e60f4c05_4_k_cu_cc2011df_282844cuda3std3__45__cpo6cbeginE
	.align		8
        /*0028*/ 	.dword	_ZN40_INTERNAL_e60f4c05_4_k_cu_cc2011df_282844cuda3std3__45__cpo4cendE
	.align		8
        /*0030*/ 	.dword	_ZN40_INTERNAL_e60f4c05_4_k_cu_cc2011df_282844cuda3std3__442_GLOBAL__N__e60f4c05_4_k_cu_cc2011df_282846ignoreE
	.align		8
        /*0038*/ 	.dword	_ZN40_INTERNAL_e60f4c05_4_k_cu_cc2011df_282844cuda3std3__419piecewise_constructE
	.align		8
        /*0040*/ 	.dword	_ZN40_INTERNAL_e60f4c05_4_k_cu_cc2011df_282844cuda3std3__48in_placeE
	.align		8
        /*0048*/ 	.dword	_ZN40_INTERNAL_e60f4c05_4_k_cu_cc2011df_282844cuda3std6ranges3__45__cpo4swapE
	.align		8
        /*0050*/ 	.dword	_ZN40_INTERNAL_e60f4c05_4_k_cu_cc2011df_282844cuda3std6ranges3__45__cpo9iter_moveE
	.align		8
        /*0058*/ 	.dword	_ZN40_INTERNAL_e60f4c05_4_k_cu_cc2011df_282844cute7productE
	.align		8
        /*0060*/ 	.dword	_ZN40_INTERNAL_e60f4c05_4_k_cu_cc2011df_282844cute1_E
	.align		8
        /*0068*/ 	.dword	$str$22
	.align		8
        /*0070*/ 	.dword	$str$23


//--------------------- .text._ZN7cutlass13device_kernelINS_4gemm6kernel13GemmUniversalIN4cute5tupleIJiiiiEEENS1_10collective13CollectiveMmaINS1_34MainloopSm90TmaGmmaWarpSpecializedILi5ENS5_IJNS4_1CILi1EEESB_SB_EEENS1_35KernelTmaWarpSpecializedCooperativeEEENS5_IJNSA_ILi128EEENSA_ILi64EEENSA_ILi32EEEEEENS_10tfloat32_tENS5_IJlSB_lEEESJ_SK_NS4_8TiledMMAINS4_8MMA_AtomIJNS4_4SM904GMMA29MMA_64x64x8_F32TF32TF32_SS_TNILNSO_7ScaleInE1ELSQ_1EEEEEENS4_6LayoutINS5_IJNSA_ILi2EEESB_SB_EEENS5_IJSB_NSA_ILi0EEESW_EEEEENS5_IJNS4_10UnderscoreESZ_SZ_EEEEENS4_13SM90_TMA_LOADENS4_14ComposedLayoutINS4_7SwizzleILi3ELi4ELi3EEENS4_18smem_ptr_flag_bitsILi32EEENST_INS5_IJNSA_ILi8EEESH_EEENS5_IJSH_SB_EEEEEEEvNS4_8identityES12_S1C_vS1D_EENS_8epilogue10collective6detail29Sm90TmaWarpSpecializedAdapterINS1G_15DefaultEpilogueISJ_SK_SK_NS1F_6thread17LinearCombinationISJ_Li1EffLNS1K_9ScaleType4KindE0ELNS_15FloatRoundStyleE2ESJ_EENS1_15EpilogueDefaultEEEEEvvEEEEvNT_6ParamsE --------------------------
	.section	.text._ZN7cutlass13device_kernelINS_4gemm6kernel13GemmUniversalIN4cute5tupleIJiiiiEEENS1_10collective13CollectiveMmaINS1_34MainloopSm90TmaGmmaWarpSpecializedILi5ENS5_IJNS4_1CILi1EEESB_SB_EEENS1_35KernelTmaWarpSpecializedCooperativeEEENS5_IJNSA_ILi128EEENSA_ILi64EEENSA_ILi32EEEEEENS_10tfloat32_tENS5_IJlSB_lEEESJ_SK_NS4_8TiledMMAINS4_8MMA_AtomIJNS4_4SM904GMMA29MMA_64x64x8_F32TF32TF32_SS_TNILNSO_7ScaleInE1ELSQ_1EEEEEENS4_6LayoutINS5_IJNSA_ILi2EEESB_SB_EEENS5_IJSB_NSA_ILi0EEESW_EEEEENS5_IJNS4_10UnderscoreESZ_SZ_EEEEENS4_13SM90_TMA_LOADENS4_14ComposedLayoutINS4_7SwizzleILi3ELi4ELi3EEENS4_18smem_ptr_flag_bitsILi32EEENST_INS5_IJNSA_ILi8EEESH_EEENS5_IJSH_SB_EEEEEEEvNS4_8identityES12_S1C_vS1D_EENS_8epilogue10collective6detail29Sm90TmaWarpSpecializedAdapterINS1G_15DefaultEpilogueISJ_SK_SK_NS1F_6thread17LinearCombinationISJ_Li1EffLNS1K_9ScaleType4KindE0ELNS_15FloatRoundStyleE2ESJ_EENS1_15EpilogueDefaultEEEEEvvEEEEvNT_6ParamsE,"ax",@progbits
	.align	128
.text._ZN7cutlass13device_kernelINS_4gemm6kernel13GemmUniversalIN4cute5tupleIJiiiiEEENS1_10collective13CollectiveMmaINS1_34MainloopSm90TmaGmmaWarpSpecializedILi5ENS5_IJNS4_1CILi1EEESB_SB_EEENS1_35KernelTmaWarpSpecializedCooperativeEEENS5_IJNSA_ILi128EEENSA_ILi64EEENSA_ILi32EEEEEENS_10tfloat32_tENS5_IJlSB_lEEESJ_SK_NS4_8TiledMMAINS4_8MMA_AtomIJNS4_4SM904GMMA29MMA_64x64x8_F32TF32TF32_SS_TNILNSO_7ScaleInE1ELSQ_1EEEEEENS4_6LayoutINS5_IJNSA_ILi2EEESB_SB_EEENS5_IJSB_NSA_ILi0EEESW_EEEEENS5_IJNS4_10UnderscoreESZ_SZ_EEEEENS4_13SM90_TMA_LOADENS4_14ComposedLayoutINS4_7SwizzleILi3ELi4ELi3EEENS4_18smem_ptr_flag_bitsILi32EEENST_INS5_IJNSA_ILi8EEESH_EEENS5_IJSH_SB_EEEEEEEvNS4_8identityES12_S1C_vS1D_EENS_8epilogue10collective6detail29Sm90TmaWarpSpecializedAdapterINS1G_15DefaultEpilogueISJ_SK_SK_NS1F_6thread17LinearCombinationISJ_Li1EffLNS1K_9ScaleType4KindE0ELNS_15FloatRoundStyleE2ESJ_EENS1_15EpilogueDefaultEEEEEvvEEEEvNT_6ParamsE:
        .type           _ZN7cutlass13device_kernelINS_4gemm6kernel13GemmUniversalIN4cute5tupleIJiiiiEEENS1_10collective13CollectiveMmaINS1_34MainloopSm90TmaGmmaWarpSpecializedILi5ENS5_IJNS4_1CILi1EEESB_SB_EEENS1_35KernelTmaWarpSpecializedCooperativeEEENS5_IJNSA_ILi128EEENSA_ILi64EEENSA_ILi32EEEEEENS_10tfloat32_tENS5_IJlSB_lEEESJ_SK_NS4_8TiledMMAINS4_8MMA_AtomIJNS4_4SM904GMMA29MMA_64x64x8_F32TF32TF32_SS_TNILNSO_7ScaleInE1ELSQ_1EEEEEENS4_6LayoutINS5_IJNSA_ILi2EEESB_SB_EEENS5_IJSB_NSA_ILi0EEESW_EEEEENS5_IJNS4_10UnderscoreESZ_SZ_EEEEENS4_13SM90_TMA_LOADENS4_14ComposedLayoutINS4_7SwizzleILi3ELi4ELi3EEENS4_18smem_ptr_flag_bitsILi32EEENST_INS5_IJNSA_ILi8EEESH_EEENS5_IJSH_SB_EEEEEEEvNS4_8identityES12_S1C_vS1D_EENS_8epilogue10collective6detail29Sm90TmaWarpSpecializedAdapterINS1G_15DefaultEpilogueISJ_SK_SK_NS1F_6thread17LinearCombinationISJ_Li1EffLNS1K_9ScaleType4KindE0ELNS_15FloatRoundStyleE2ESJ_EENS1_15EpilogueDefaultEEEEEvvEEEEvNT_6ParamsE,@function
        .size           _ZN7cutlass13device_kernelINS_4gemm6kernel13GemmUniversalIN4cute5tupleIJiiiiEEENS1_10collective13CollectiveMmaINS1_34MainloopSm90TmaGmmaWarpSpecializedILi5ENS5_IJNS4_1CILi1EEESB_SB_EEENS1_35KernelTmaWarpSpecializedCooperativeEEENS5_IJNSA_ILi128EEENSA_ILi64EEENSA_ILi32EEEEEENS_10tfloat32_tENS5_IJlSB_lEEESJ_SK_NS4_8TiledMMAINS4_8MMA_AtomIJNS4_4SM904GMMA29MMA_64x64x8_F32TF32TF32_SS_TNILNSO_7ScaleInE1ELSQ_1EEEEEENS4_6LayoutINS5_IJNSA_ILi2EEESB_SB_EEENS5_IJSB_NSA_ILi0EEESW_EEEEENS5_IJNS4_10UnderscoreESZ_SZ_EEEEENS4_13SM90_TMA_LOADENS4_14ComposedLayoutINS4_7SwizzleILi3ELi4ELi3EEENS4_18smem_ptr_flag_bitsILi32EEENST_INS5_IJNSA_ILi8EEESH_EEENS5_IJSH_SB_EEEEEEEvNS4_8identityES12_S1C_vS1D_EENS_8epilogue10collective6detail29Sm90TmaWarpSpecializedAdapterINS1G_15DefaultEpilogueISJ_SK_SK_NS1F_6thread17LinearCombinationISJ_Li1EffLNS1K_9ScaleType4KindE0ELNS_15FloatRoundStyleE2ESJ_EENS1_15EpilogueDefaultEEEEEvvEEEEvNT_6ParamsE,(.L_x_132 - _ZN7cutlass13device_kernelINS_4gemm6kernel13GemmUniversalIN4cute5tupleIJiiiiEEENS1_10collective13CollectiveMmaINS1_34MainloopSm90TmaGmmaWarpSpecializedILi5ENS5_IJNS4_1CILi1EEESB_SB_EEENS1_35KernelTmaWarpSpecializedCooperativeEEENS5_IJNSA_ILi128EEENSA_ILi64EEENSA_ILi32EEEEEENS_10tfloat32_tENS5_IJlSB_lEEESJ_SK_NS4_8TiledMMAINS4_8MMA_AtomIJNS4_4SM904GMMA29MMA_64x64x8_F32TF32TF32_SS_TNILNSO_7ScaleInE1ELSQ_1EEEEEENS4_6LayoutINS5_IJNSA_ILi2EEESB_SB_EEENS5_IJSB_NSA_ILi0EEESW_EEEEENS5_IJNS4_10UnderscoreESZ_SZ_EEEEENS4_13SM90_TMA_LOADENS4_14ComposedLayoutINS4_7SwizzleILi3ELi4ELi3EEENS4_18smem_ptr_flag_bitsILi32EEENST_INS5_IJNSA_ILi8EEESH_EEENS5_IJSH_SB_EEEEEEEvNS4_8identityES12_S1C_vS1D_EENS_8epilogue10collective6detail29Sm90TmaWarpSpecializedAdapterINS1G_15DefaultEpilogueISJ_SK_SK_NS1F_6thread17LinearCombinationISJ_Li1EffLNS1K_9ScaleType4KindE0ELNS_15FloatRoundStyleE2ESJ_EENS1_15EpilogueDefaultEEEEEvvEEEEvNT_6ParamsE)
        .other          _ZN7cutlass13device_kernelINS_4gemm6kernel13GemmUniversalIN4cute5tupleIJiiiiEEENS1_10collective13CollectiveMmaINS1_34MainloopSm90TmaGmmaWarpSpecializedILi5ENS5_IJNS4_1CILi1EEESB_SB_EEENS1_35KernelTmaWarpSpecializedCooperativeEEENS5_IJNSA_ILi128EEENSA_ILi64EEENSA_ILi32EEEEEENS_10tfloat32_tENS5_IJlSB_lEEESJ_SK_NS4_8TiledMMAINS4_8MMA_AtomIJNS4_4SM904GMMA29MMA_64x64x8_F32TF32TF32_SS_TNILNSO_7ScaleInE1ELSQ_1EEEEEENS4_6LayoutINS5_IJNSA_ILi2EEESB_SB_EEENS5_IJSB_NSA_ILi0EEESW_EEEEENS5_IJNS4_10UnderscoreESZ_SZ_EEEEENS4_13SM90_TMA_LOADENS4_14ComposedLayoutINS4_7SwizzleILi3ELi4ELi3EEENS4_18smem_ptr_flag_bitsILi32EEENST_INS5_IJNSA_ILi8EEESH_EEENS5_IJSH_SB_EEEEEEEvNS4_8identityES12_S1C_vS1D_EENS_8epilogue10collective6detail29Sm90TmaWarpSpecializedAdapterINS1G_15DefaultEpilogueISJ_SK_SK_NS1F_6thread17LinearCombinationISJ_Li1EffLNS1K_9ScaleType4KindE0ELNS_15FloatRoundStyleE2ESJ_EENS1_15EpilogueDefaultEEEEEvvEEEEvNT_6ParamsE,@"STO_CUDA_ENTRY STV_DEFAULT"
_ZN7cutlass13device_kernelINS_4gemm6kernel13GemmUniversalIN4cute5tupleIJiiiiEEENS1_10collective13CollectiveMmaINS1_34MainloopSm90TmaGmmaWarpSpecializedILi5ENS5_IJNS4_1CILi1EEESB_SB_EEENS1_35KernelTmaWarpSpecializedCooperativeEEENS5_IJNSA_ILi128EEENSA_ILi64EEENSA_ILi32EEEEEENS_10tfloat32_tENS5_IJlSB_lEEESJ_SK_NS4_8TiledMMAINS4_8MMA_AtomIJNS4_4SM904GMMA29MMA_64x64x8_F32TF32TF32_SS_TNILNSO_7ScaleInE1ELSQ_1EEEEEENS4_6LayoutINS5_IJNSA_ILi2EEESB_SB_EEENS5_IJSB_NSA_ILi0EEESW_EEEEENS5_IJNS4_10UnderscoreESZ_SZ_EEEEENS4_13SM90_TMA_LOADENS4_14ComposedLayoutINS4_7SwizzleILi3ELi4ELi3EEENS4_18smem_ptr_flag_bitsILi32EEENST_INS5_IJNSA_ILi8EEESH_EEENS5_IJSH_SB_EEEEEEEvNS4_8identityES12_S1C_vS1D_EENS_8epilogue10collective6detail29Sm90TmaWarpSpecializedAdapterINS1G_15DefaultEpilogueISJ_SK_SK_NS1F_6thread17LinearCombinationISJ_Li1EffLNS1K_9ScaleType4KindE0ELNS_15FloatRoundStyleE2ESJ_EENS1_15EpilogueDefaultEEEEEvvEEEEvNT_6ParamsE:
[----:B------:R-:W0:Y:S01]  /*0000*/  LDC R1, c[0x0][0x28] ;  /* 0x00000a00ff017b82 */ /* 0x000e220000000800 */
[----:B------:R-:W1:Y:S01]  /*0010*/  S2R R18, SR_TID.X ;  /* 0x0000000000127919 */ /* 0x000e620000002100 */
[----:B------:R-:W-:Y:S01]  /*0020*/  ELECT P0, URZ, PT ;  /* 0x00000000003f782f */ /* 0x000fe20003800000 */
[----:B------:R-:W-:Y:S01]  /*0030*/  BSSY B0, `(.L_x_0) ;  /* 0x000000f000007945 */ /* 0x000fe20003800000 */
[--C-:B-1----:R-:W-:Y:S02]  /*0040*/  SHF.R.U32.HI R0, RZ, 0x5, R18.reuse ;  /* 0x00000005ff007819 */ /* 0x102fe40000011612 */
[----:B------:R-:W-:-:S03]  /*0050*/  SHF.R.U32.HI R22, RZ, 0x7, R18 ;  /* 0x00000007ff167819 */ /* 0x000fc60000011612 */
[----:B------:R-:W1:Y:S04]  /*0060*/  SHFL.IDX PT, R5, R0, RZ, 0x1f ;  /* 0x00001fff00057589 */ /* 0x000e6800000e0000 */
[----:B------:R2:W3:Y:S01]  /*0070*/  SHFL.IDX PT, R8, R22, RZ, 0x1f ;  /* 0x00001fff16087589 */ /* 0x0004e200000e0000 */
[----:B-1----:R-:W-:-:S13]  /*0080*/  ISETP.NE.OR P0, PT, R5, RZ, !P0 ;  /* 0x000000ff0500720c */ /* 0x002fda0004705670 */
[----:B0-23--:R-:W-:Y:S05]  /*0090*/  @P0 BRA `(.L_x_1) ;  /* 0x0000000000200947 */ /* 0x00dfea0003800000 */
[----:B------:R-:W-:Y:S02]  /*00a0*/  ULDC.64 UR4, c[0x0][0x198] ;  /* 0x0000660000047ab9 */ /* 0x000fe40000000a00 */
[----:B------:R-:W-:Y:S02]  /*00b0*/  UIADD3 UR6, UP0, UR4, 0xf0, URZ ;  /* 0x000000f004067890 */ /* 0x000fe4000ff1e03f */
[----:B------:R-:W-:Y:S02]  /*00c0*/  UIADD3 UR4, UP1, UR4, 0x1f0, URZ ;  /* 0x000001f004047890 */ /* 0x000fe4000ff3e03f */
[----:B------:R-:W-:Y:S02]  /*00d0*/  UIADD3.X UR7, URZ, UR5, URZ, UP0, !UPT ;  /* 0x000000053f077290 */ /* 0x000fe400087fe43f */
[----:B------:R-:W-:-:S07]  /*00e0*/  UIADD3.X UR5, URZ, UR5, URZ, UP1, !UPT ;  /* 0x000000053f057290 */ /* 0x000fce0008ffe43f */
[----:B------:R0:W-:Y:S02]  /*00f0*/  UTMACCTL.PF [UR6] ;  /* 0x00000000060079b9 */ /* 0x0001e40008040000 */
[----:B------:R0:W-:Y:S02]  /*0100*/  UTMACCTL.PF [UR4] ;  /* 0x00000000040079b9 */ /* 0x0001e40008040000 */
[----:B0-----:R-:W-:Y:S01]  /*0110*/  NOP ;  /* 0x0000000000007918 */ /* 0x001fe20000000000 */
.L_x_1:
[----:B------:R-:W-:Y:S05]  /*0120*/  BSYNC B0 ;  /* 0x0000000000007941 */ /* 0x000fea0003800000 */
.L_x_0:
[----:B------:R-:W0:Y:S02]  /*0130*/  SHFL.IDX PT, R2, R0, RZ, 0x1f ;  /* 0x00001fff00027589 */ /* 0x000e2400000e0000 */
[----:B0-----:R-:W-:-:S13]  /*0140*/  ISETP.NE.AND P0, PT, R2, RZ, PT ;  /* 0x000000ff0200720c */ /* 0x001fda0003f05270 */
[----:B------:R-:W-:Y:S05]  /*0150*/  @P0 BRA `(.L_x_2) ;  /* 0x0000000000600947 */ /* 0x000fea0003800000 */
[----:B------:R-:W0:Y:S01]  /*0160*/  S2UR UR8, SR_CgaCtaId ;  /* 0x00000000000879c3 */ /* 0x000e220000008800 */
[----:B------:R-:W-:Y:S01]  /*0170*/  UMOV UR4, 0x400 ;  /* 0x0000040000047882 */ /* 0x000fe20000000000 */
[----:B------:R-:W-:Y:S01]  /*0180*/  UMOV UR5, 0x1 ;  /* 0x0000000100057882 */ /* 0x000fe20000000000 */
[----:B------:R-:W-:Y:S01]  /*0190*/  UMOV UR6, 0x100 ;  /* 0x0000010000067882 */ /* 0x000fe20000000000 */
[----:B------:R-:W-:Y:S01]  /*01a0*/  ELECT P0, URZ, PT ;  /* 0x00000000003f782f */ /* 0x000fe20003800000 */
[----:B------:R-:W-:-:S04]  /*01b0*/  UIADD3 UR6, -UR6, 0x100000, URZ ;  /* 0x0010000006067890 */ /* 0x000fc8000fffe13f */
[----:B------:R-:W-:Y:S02]  /*01c0*/  USHF.L.U32 UR7, UR6, 0xb, URZ ;  /* 0x0000000b06077899 */ /* 0x000fe4000800063f */
[----:B------:R-:W-:Y:S02]  /*01d0*/  USHF.L.U32 UR6, UR6, 0x1, URZ ;  /* 0x0000000106067899 */ /* 0x000fe4000800063f */
[----:B0-----:R-:W-:Y:S02]  /*01e0*/  ULEA UR8, UR8, UR4, 0x18 ;  /* 0x0000000408087291 */ /* 0x001fe4000f8ec03f */
[----:B------:R-:W-:-:S04]  /*01f0*/  UIADD3 UR4, -UR5, 0x100000, URZ ;  /* 0x0010000005047890 */ /* 0x000fc8000fffe13f */
[----:B------:R-:W-:Y:S02]  /*0200*/  USHF.L.U32 UR5, UR4, 0xb, URZ ;  /* 0x0000000b04057899 */ /* 0x000fe4000800063f */
[----:B------:R-:W-:Y:S01]  /*0210*/  USHF.L.U32 UR4, UR4, 0x1, URZ ;  /* 0x0000000104047899 */ /* 0x000fe2000800063f */
[----:B------:R-:W0:Y:S11]  /*0220*/  FENCE.VIEW.ASYNC.S ;  /* 0x00000000000073c6 */ /* 0x000e360000000000 */
[----:B0-----:R0:W1:Y:S01]  /*0230*/  SYNCS.EXCH.64 URZ, [UR8], UR4 ;  /* 0x00000004083f75b2 */ /* 0x0010620008000100 */
[----:B------:R0:W2:Y:S01]  /*0240*/  SYNCS.EXCH.64 URZ, [UR8+0x28], UR6 ;  /* 0x00002806083f75b2 */ /* 0x0000a20008000100 */
[----:B------:R0:W3:Y:S01]  /*0250*/  SYNCS.EXCH.64 URZ, [UR8+0x8], UR4 ;  /* 0x00000804083f75b2 */ /* 0x0000e20008000100 */
[----:B------:R0:W4:Y:S01]  /*0260*/  SYNCS.EXCH.64 URZ, [UR8+0x30], UR6 ;  /* 0x00003006083f75b2 */ /* 0x0001220008000100 */
[----:B------:R0:W0:Y:S01]  /*0270*/  SYNCS.EXCH.64 URZ, [UR8+0x10], UR4 ;  /* 0x00001004083f75b2 */ /* 0x0000220008000100 */
[----:B------:R0:W0:Y:S01]  /*0280*/  SYNCS.EXCH.64 URZ, [UR8+0x38], UR6 ;  /* 0x00003806083f75b2 */ /* 0x0000220008000100 */
[----:B------:R0:W0:Y:S01]  /*0290*/  SYNCS.EXCH.64 URZ, [UR8+0x18], UR4 ;  /* 0x00001804083f75b2 */ /* 0x0000220008000100 */
[----:B------:R0:W0:Y:S01]  /*02a0*/  SYNCS.EXCH.64 URZ, [UR8+0x40], UR6 ;  /* 0x00004006083f75b2 */ /* 0x0000220008000100 */
[----:B------:R0:W0:Y:S01]  /*02b0*/  SYNCS.EXCH.64 URZ, [UR8+0x20], UR4 ;  /* 0x00002004083f75b2 */ /* 0x0000220008000100 */
[----:B------:R0:W0:Y:S01]  /*02c0*/  SYNCS.EXCH.64 URZ, [UR8+0x48], UR6 ;  /* 0x00004806083f75b2 */ /* 0x0000220008000100 */
[----:B------:R-:W-:Y:S01]  /*02d0*/  NOP ;  /* 0x0000000000007918 */ /* 0x000fe20000000000 */
.L_x_2:
[----:B------:R-:W5:Y:S01]  /*02e0*/  SHFL.IDX PT, R0, R0, RZ, 0x1f ;  /* 0x00001fff00007589 */ /* 0x000f6200000e0000 */
[----:B------:R-:W-:Y:S01]  /*02f0*/  ELECT P0, URZ, PT ;  /* 0x00000000003f782f */ /* 0x000fe20003800000 */
[----:B------:R-:W1:Y:S01]  /*0300*/  LDC R2, c[0x0][0x65c] ;  /* 0x00019700ff027b82 */ /* 0x000e620000000800 */
[----:B------:R-:W-:Y:S01]  /*0310*/  SHF.R.S32.HI R6, RZ, 0x1f, R5 ;  /* 0x0000001fff067819 */ /* 0x000fe20000011405 */
[----:B------:R-:W2:Y:S01]  /*0320*/  S2R R3, SR_CTAID.Y ;  /* 0x0000000000037919 */ /* 0x000ea20000002600 */
[----:B0-----:R-:W-:Y:S01]  /*0330*/  UMOV UR4, 0x20 ;  /* 0x0000002000047882 */ /* 0x001fe20000000000 */
[----:B------:R-:W-:Y:S01]  /*0340*/  ISETP.NE.AND P2, PT, R8, RZ, PT ;  /* 0x000000ff0800720c */ /* 0x000fe20003f45270 */
[----:B------:R-:W-:Y:S01]  /*0350*/  NOP ;  /* 0x0000000000007918 */ /* 0x000fe20000000000 */
[----:B------:R-:W0:Y:S01]  /*0360*/  S2R R4, SR_CTAID.X ;  /* 0x0000000000047919 */ /* 0x000e220000002500 */
[----:B------:R-:W-:Y:S01]  /*0370*/  LEA.HI R6, R6, R5, RZ, 0x2 ;  /* 0x0000000506067211 */ /* 0x000fe200078f10ff */
[----:B------:R-:W-:Y:S01]  /*0380*/  NOP ;  /* 0x0000000000007918 */ /* 0x000fe20000000000 */
[----:B-----5:R-:W-:-:S02]  /*0390*/  ISETP.NE.OR P0, PT, R0, RZ, !P0 ;  /* 0x000000ff0000720c */ /* 0x020fc40004705670 */
[----:B-1----:R-:W-:-:S04]  /*03a0*/  ISETP.NE.AND P3, PT, R2, 0x1, PT ;  /* 0x000000010200780c */ /* 0x002fc80003f65270 */
[----:B------:R-:W-:Y:S02]  /*03b0*/  P2R R0, PR, RZ, 0x8 ;  /* 0x00000008ff007803 */ /* 0x000fe40000000000 */
[----:B------:R-:W-:-:S05]  /*03c0*/  LOP3.LUT R0, R6, 0xfffffffc, RZ, 0xc0, !PT ;  /* 0xfffffffc06007812 */ /* 0x000fca00078ec0ff */
[----:B------:R-:W-:Y:S01]  /*03d0*/  VOTEU.ALL UP0, P0 ;  /* 0x00000000003f7886 */ /* 0x000fe20000000000 */
[----:B------:R-:W-:Y:S01]  /*03e0*/  IMAD.IADD R0, R5, 0x1, -R0 ;  /* 0x0000000105007824 */ /* 0x000fe200078e0a00 */
[----:B------:R-:W0:Y:S01]  /*03f0*/  @P3 LDC R17, c[0x0][0x10] ;  /* 0x00000400ff113b82 */ /* 0x000e220000000800 */
[----:B------:R-:W-:Y:S01]  /*0400*/  VOTEU.ALL UP1, P0 ;  /* 0x00000000003f7886 */ /* 0x000fe20000020000 */
[----:B--2---:R-:W-:Y:S01]  /*0410*/  @P3 IMAD.MOV.U32 R6, RZ, RZ, R3 ;  /* 0x000000ffff063224 */ /* 0x004fe200078e0003 */
[----:B------:R-:W-:Y:S01]  /*0420*/  @!UP0 UMOV UR6, 0x400 ;  /* 0x0000040000068882 */ /* 0x000fe20000000000 */
[----:B------:R-:W-:-:S04]  /*0430*/  @!UP0 UIADD3 UR4, -UR4, 0x100000, URZ ;  /* 0x0010000004048890 */ /* 0x000fc8000fffe13f */
[----:B------:R-:W-:Y:S02]  /*0440*/  @!UP0 USHF.L.U32 UR5, UR4, 0xb, URZ ;  /* 0x0000000b04058899 */ /* 0x000fe4000800063f */
[----:B------:R-:W-:Y:S01]  /*0450*/  @!UP0 USHF.L.U32 UR4, UR4, 0x1, URZ ;  /* 0x0000000104048899 */ /* 0x000fe2000800063f */
[----:B------:R-:W-:Y:S02]  /*0460*/  @P3 IMAD.MOV.U32 R7, RZ, RZ, RZ ;  /* 0x000000ffff073224 */ /* 0x000fe400078e00ff */
[----:B------:R-:W-:Y:S01]  /*0470*/  IMAD.MOV.U32 R5, RZ, RZ, RZ ;  /* 0x000000ffff057224 */ /* 0x000fe200078e00ff */
[----:B------:R-:W1:Y:S01]  /*0480*/  @!UP0 S2UR UR7, SR_CgaCtaId ;  /* 0x00000000000789c3 */ /* 0x000e620000008800 */
[----:B------:R-:W-:-:S07]  /*0490*/  @P3 IMAD.MOV.U32 R11, RZ, RZ, RZ ;  /* 0x000000ffff0b3224 */ /* 0x000fce00078e00ff */
[----:B------:R-:W2:Y:S01]  /*04a0*/  @!P3 LDC R9, c[0x0][0xc] ;  /* 0x00000300ff09bb82 */ /* 0x000ea20000000800 */
[----:B0-----:R-:W-:-:S04]  /*04b0*/  @P3 IMAD.WIDE.U32 R16, R4, R17, R6 ;  /* 0x0000001104103225 */ /* 0x001fc800078e0006 */
[----:B------:R-:W-:Y:S01]  /*04c0*/  @P3 IMAD.IADD R17, R17, 0x1, R11 ;  /* 0x0000000111113824 */ /* 0x000fe200078e020b */
[----:B-1----:R-:W-:Y:S01]  /*04d0*/  @!UP0 ULEA UR6, UR7, UR6, 0x18 ;  /* 0x0000000607068291 */ /* 0x002fe2000f8ec03f */
[----:B------:R-:W-:Y:S01]  /*04e0*/  VOTEU.ALL UP0, P0 ;  /* 0x00000000003f7886 */ /* 0x000fe20000000000 */
[----:B------:R-:W-:-:S04]  /*04f0*/  ISETP.NE.AND P0, PT, R0, 0x3, PT ;  /* 0x000000030000780c */ /* 0x000fc80003f05270 */
[----:B------:R-:W-:Y:S01]  /*0500*/  ISETP.EQ.OR P0, PT, R0, RZ, !P0 ;  /* 0x000000ff0000720c */ /* 0x000fe20004702670 */
[----:B--2---:R-:W-:-:S03]  /*0510*/  @!P3 IMAD.WIDE.U32 R6, R9, R3, R4 ;  /* 0x000000030906b225 */ /* 0x004fc600078e0004 */
[C---:B------:R-:W-:Y:S01]  /*0520*/  ISETP.EQ.AND P0, PT, R8.reuse, RZ, P0 ;  /* 0x000000ff0800720c */ /* 0x040fe20000702270 */
[----:B------:R-:W-:Y:S01]  /*0530*/  VIADD R8, R8, 0xffffffff ;  /* 0xffffffff08087836 */ /* 0x000fe20000000000 */
[----:B------:R-:W0:Y:S02]  /*0540*/  FENCE.VIEW.ASYNC.S ;  /* 0x00000000000073c6 */ /* 0x000e240000000000 */
[----:B0-----:R0:W3:Y:S01]  /*0550*/  @!UP0 SYNCS.EXCH.64 URZ, [UR6+0x60], UR4 ;  /* 0x00006004063f85b2 */ /* 0x0010e20008000100 */
[----:B------:R-:W-:Y:S01]  /*0560*/  @!P3 IMAD.MOV.U32 R16, RZ, RZ, R6 ;  /* 0x000000ffff10b224 */ /* 0x000fe200078e0006 */
[----:B------:R-:W-:Y:S01]  /*0570*/  SEL R19, RZ, 0x1, !P0 ;  /* 0x00000001ff137807 */ /* 0x000fe20004000000 */
[----:B------:R-:W-:Y:S01]  /*0580*/  @!P3 IMAD.MOV.U32 R17, RZ, RZ, R7 ;  /* 0x000000ffff11b224 */ /* 0x000fe200078e0007 */
[----:B------:R-:W-:-:S04]  /*0590*/  ISETP.GE.U32.AND P1, PT, R8, 0x2, PT ;  /* 0x000000020800780c */ /* 0x000fc80003f26070 */
[----:B------:R-:W-:Y:S01]  /*05a0*/  SEL R19, R19, 0x2, P1 ;  /* 0x0000000213137807 */ /* 0x000fe20000800000 */
[----:B------:R0:W3:Y:S01]  /*05b0*/  @!UP1 SYNCS.EXCH.64 URZ, [UR6+0x68], UR4 ;  /* 0x00006804063f95b2 */ /* 0x0000e20008000100 */
[----:B------:R-:W-:Y:S01]  /*05c0*/  NOP ;  /* 0x0000000000007918 */ /* 0x000fe20000000000 */
[----:B---34-:R-:W-:Y:S06]  /*05d0*/  BAR.SYNC.DEFER_BLOCKING 0x0 ;  /* 0x0000000000007b1d */ /* 0x018fec0000010000 */
[----:B------:R-:W-:Y:S05]  /*05e0*/  @!P2 BRA `(.L_x_3) ;  /* 0x000000400010a947 */ /* 0x000fea0003800000 */
[----:B------:R-:W-:-:S13]  /*05f0*/  ISETP.GT.U32.AND P0, PT, R8, 0x1, PT ;  /* 0x000000010800780c */ /* 0x000fda0003f04070 */
[----:B0-----:R-:W-:Y:S05]  /*0600*/  @P0 EXIT ;  /* 0x000000000000094d */ /* 0x001fea0003800000 */
[----:B------:R-:W-:Y:S01]  /*0610*/  ULDC.64 UR4, c[0x0][0x650] ;  /* 0x0001940000047ab9 */ /* 0x000fe20000000a00 */
[----:B------:R-:W-:Y:S01]  /*0620*/  PRMT R0, RZ, 0x7610, R0 ;  /* 0x00007610ff007816 */ /* 0x000fe20000000000 */
[----:B------:R-:W-:Y:S01]  /*0630*/  IMAD.MOV.U32 R58, RZ, RZ, -0x1 ;  /* 0xffffffffff3a7424 */ /* 0x000fe200078e00ff */
[----:B------:R-:W-:Y:S01]  /*0640*/  ISETP.GE.U32.AND P0, PT, R16, UR4, PT ;  /* 0x0000000410007c0c */ /* 0x000fe2000bf06070 */
[----:B------:R-:W-:Y:S02]  /*0650*/  IMAD.MOV.U32 R59, RZ, RZ, -0x1 ;  /* 0xffffffffff3b7424 */ /* 0x000fe400078e00ff */
[----:B------:R-:W-:Y:S01]  /*0660*/  IMAD.MOV.U32 R57, RZ, RZ, -0x1 ;  /* 0xffffffffff397424 */ /* 0x000fe200078e00ff */
[----:B------:R-:W-:-:S13]  /*0670*/  ISETP.GE.U32.AND.EX P0, PT, R17, UR5, PT, P0 ;  /* 0x0000000511007c0c */ /* 0x000fda000bf06100 */
[----:B------:R-:W-:Y:S05]  /*0680*/  @P0 BRA `(.L_x_4) ;  /* 0x0000000400540947 */ /* 0x000fea0003800000 */
[----:B------:R-:W0:Y:S01]  /*0690*/  LDC.64 R14, c[0x0][0x628] ;  /* 0x00018a00ff0e7b82 */ /* 0x000e220000000a00 */
[----:B------:R-:W-:Y:S02]  /*06a0*/  IMAD.MOV.U32 R6, RZ, RZ, R16 ;  /* 0x000000ffff067224 */ /* 0x000fe400078e0010 */
[----:B------:R-:W-:-:S05]  /*06b0*/  IMAD.MOV.U32 R7, RZ, RZ, R17 ;  /* 0x000000ffff077224 */ /* 0x000fca00078e0011 */
[----:B------:R-:W1:Y:S08]  /*06c0*/  LDC R0, c[0x0][0x630] ;  /* 0x00018c00ff007b82 */ /* 0x000e700000000800 */
[----:B------:R-:W2:Y:S01]  /*06d0*/  LDC.64 R20, c[0x0][0x620] ;  /* 0x00018800ff147b82 */ /* 0x000ea20000000a00 */
[----:B0-----:R-:W-:-:S04]  /*06e0*/  ISETP.NE.U32.AND P0, PT, R14, RZ, PT ;  /* 0x000000ff0e00720c */ /* 0x001fc80003f05070 */
[----:B------:R-:W-:-:S13]  /*06f0*/  ISETP.NE.AND.EX P0, PT, R15, RZ, PT, P0 ;  /* 0x000000ff0f00720c */ /* 0x000fda0003f05300 */
[----:B-12---:R-:W-:Y:S05]  /*0700*/  @!P0 BRA `(.L_x_5) ;  /* 0x0000000000288947 */ /* 0x006fea0003800000 */
[----:B------:R-:W0:Y:S02]  /*0710*/  LDC R11, c[0x0][0x634] ;  /* 0x00018d00ff0b7b82 */ /* 0x000e240000000800 */
[----:B0-----:R-:W-:-:S05]  /*0720*/  IADD3 R11, P0, R16, R11, RZ ;  /* 0x0000000b100b7210 */ /* 0x001fca0007f1e0ff */
[----:B------:R-:W-:-:S04]  /*0730*/  IMAD.X R13, RZ, RZ, R17, P0 ;  /* 0x000000ffff0d7224 */ /* 0x000fc800000e0611 */
[----:B------:R-:W-:-:S04]  /*0740*/  IMAD.WIDE.U32 R6, R13, R14, RZ ;  /* 0x0000000e0d067225 */ /* 0x000fc800078e00ff */
[----:B------:R-:W-:-:S04]  /*0750*/  IMAD.WIDE.U32 R8, P0, R11, R15, R6 ;  /* 0x0000000f0b087225 */ /* 0x000fc80007800006 */
[----:B------:R-:W-:-:S04]  /*0760*/  IMAD.WIDE.U32 R6, R11, R14, RZ ;  /* 0x0000000e0b067225 */ /* 0x000fc800078e00ff */
[----:B------:R-:W-:Y:S01]  /*0770*/  IMAD.X R11, RZ, RZ, RZ, P0 ;  /* 0x000000ffff0b7224 */ /* 0x000fe200000e06ff */
[----:B------:R-:W-:Y:S01]  /*0780*/  IADD3 RZ, P0, R7, R8, RZ ;  /* 0x0000000807ff7210 */ /* 0x000fe20007f1e0ff */
[----:B------:R-:W-:-:S04]  /*0790*/  IMAD.MOV.U32 R10, RZ, RZ, R9 ;  /* 0x000000ffff0a7224 */ /* 0x000fc800078e0009 */
[----:B------:R-:W-:-:S08]  /*07a0*/  IMAD.WIDE.U32.X R6, R13, R15, R10, P0 ;  /* 0x0000000f0d067225 */ /* 0x000fd000000e040a */
.L_x_5:
[-CC-:B------:R-:W-:Y:S01]  /*07b0*/  SHF.R.U64 R57, R6, R0.reuse, R7.reuse ;  /* 0x0000000006397219 */ /* 0x180fe20000001207 */
[----:B------:R-:W0:Y:S01]  /*07c0*/  LDC R10, c[0x0][0x618] ;  /* 0x00018600ff0a7b82 */ /* 0x000e220000000800 */
[----:B------:R-:W-:Y:S01]  /*07d0*/  SHF.R.U32.HI R5, RZ, R0, R7 ;  /* 0x00000000ff057219 */ /* 0x000fe20000011607 */
[----:B------:R-:W-:Y:S01]  /*07e0*/  ULDC UR4, c[0x0][0x150] ;  /* 0x0000540000047ab9 */ /* 0x000fe20000000800 */
[----:B------:R-:W-:Y:S02]  /*07f0*/  IADD3 R9, P0, RZ, -R57, RZ ;  /* 0x80000039ff097210 */ /* 0x000fe40007f1e0ff */
[----:B------:R-:W-:-:S03]  /*0800*/  I2FP.F32.U32 R0, R4 ;  /* 0x0000000400007245 */ /* 0x000fc60000201000 */
[----:B------:R-:W1:Y:S01]  /*0810*/  LDC.64 R28, c[0x0][0x640] ;  /* 0x00019000ff1c7b82 */ /* 0x000e620000000a00 */
[----:B------:R-:W-:Y:S02]  /*0820*/  IMAD.X R11, RZ, RZ, ~R5, P0 ;  /* 0x000000ffff0b7224 */ /* 0x000fe400000e0e05 */
[----:B------:R-:W-:Y:S01]  /*0830*/  FMUL R0, R0, UR4 ;  /* 0x0000000400007c20 */ /* 0x000fe20008400000 */
[----:B------:R-:W-:Y:S01]  /*0840*/  IMAD.WIDE.U32 R6, R9, R20, R16 ;  /* 0x0000001409067225 */ /* 0x000fe200078e0010 */
[----:B------:R-:W-:-:S03]  /*0850*/  ULDC UR4, c[0x0][0x154] ;  /* 0x0000550000047ab9 */ /* 0x000fc60000000800 */
[----:B------:R-:W-:Y:S01]  /*0860*/  IMAD R8, R11, R20, RZ ;  /* 0x000000140b087224 */ /* 0x000fe200078e02ff */
[----:B------:R-:W2:Y:S01]  /*0870*/  LDC R5, c[0x0][0x144] ;  /* 0x00005100ff057b82 */ /* 0x000ea20000000800 */
[----:B------:R-:W3:Y:S02]  /*0880*/  F2I.U32.TRUNC.NTZ R0, R0 ;  /* 0x0000000000007305 */ /* 0x000ee4000020f000 */
[----:B------:R-:W-:-:S04]  /*0890*/  IMAD R9, R9, R21, R8 ;  /* 0x0000001509097224 */ /* 0x000fc800078e0208 */
[----:B------:R-:W-:Y:S01]  /*08a0*/  IMAD.IADD R7, R7, 0x1, R9 ;  /* 0x0000000107077824 */ /* 0x000fe200078e0209 */
[----:B------:R-:W4:Y:S01]  /*08b0*/  LDC R12, c[0x0][0x608] ;  /* 0x00018200ff0c7b82 */ /* 0x000f220000000800 */
[----:B------:R-:W-:-:S03]  /*08c0*/  IMAD.MOV.U32 R9, RZ, RZ, -0x1 ;  /* 0xffffffffff097424 */ /* 0x000fc600078e00ff */
[-CC-:B0-----:R-:W-:Y:S02]  /*08d0*/  SHF.R.U64 R20, R6, R10.reuse, R7.reuse ;  /* 0x0000000a06147219 */ /* 0x181fe40000001207 */
[----:B------:R-:W-:Y:S02]  /*08e0*/  I2FP.F32.U32 R6, R3 ;  /* 0x0000000300067245 */ /* 0x000fe40000201000 */
[----:B------:R-:W0:Y:S01]  /*08f0*/  LDC R26, c[0x0][0x658] ;  /* 0x00019600ff1a7b82 */ /* 0x000e220000000800 */
[----:B-1----:R-:W-:Y:S01]  /*0900*/  ISETP.NE.U32.AND P0, PT, R28, RZ, PT ;  /* 0x000000ff1c00720c */ /* 0x002fe20003f05070 */
[----:B---3--:R-:W-:Y:S01]  /*0910*/  IMAD.MOV R8, RZ, RZ, -R0 ;  /* 0x000000ffff087224 */ /* 0x008fe200078e0a00 */
[----:B------:R-:W-:Y:S01]  /*0920*/  SHF.R.U32.HI R7, RZ, R10, R7 ;  /* 0x0000000aff077219 */ /* 0x000fe20000011607 */
[----:B------:R-:W-:Y:S01]  /*0930*/  FMUL R6, R6, UR4 ;  /* 0x0000000406067c20 */ /* 0x000fe20008400000 */
[----:B------:R-:W-:-:S03]  /*0940*/  ISETP.NE.AND.EX P0, PT, R29, RZ, PT, P0 ;  /* 0x000000ff1d00720c */ /* 0x000fc60003f05300 */
[----:B------:R-:W1:Y:S01]  /*0950*/  LDC R14, c[0x0][0x148] ;  /* 0x00005200ff0e7b82 */ /* 0x000e620000000800 */
[----:B--2---:R-:W-:-:S07]  /*0960*/  IMAD R0, R5, R8, R4 ;  /* 0x0000000805007224 */ /* 0x004fce00078e0204 */
[----:B------:R-:W2:Y:S01]  /*0970*/  LDC R24, c[0x0][0x600] ;  /* 0x00018000ff187b82 */ /* 0x000ea20000000800 */
[-CC-:B----4-:R-:W-:Y:S02]  /*0980*/  SHF.R.U64 R30, R20, R12.reuse, R7.reuse ;  /* 0x0000000c141e7219 */ /* 0x190fe40000001207 */
[----:B------:R-:W-:Y:S01]  /*0990*/  SHF.R.U32.HI R5, RZ, R12, R7 ;  /* 0x0000000cff057219 */ /* 0x000fe20000011607 */
[----:B------:R-:W-:Y:S01]  /*09a0*/  IMAD.MOV.U32 R7, RZ, RZ, 0x1 ;  /* 0x00000001ff077424 */ /* 0x000fe200078e00ff */
[----:B------:R3:W4:Y:S03]  /*09b0*/  F2I.U32.TRUNC.NTZ R12, R6 ;  /* 0x00000006000c7305 */ /* 0x000726000020f000 */
[----:B------:R-:W1:Y:S01]  /*09c0*/  LDC R15, c[0x0][0x648] ;  /* 0x00019200ff0f7b82 */ /* 0x000e620000000800 */
[-C--:B0-----:R-:W-:Y:S02]  /*09d0*/  SHF.L.U32 R4, R9, R26.reuse, RZ ;  /* 0x0000001a09047219 */ /* 0x081fe400000006ff */
[----:B------:R-:W-:-:S02]  /*09e0*/  SHF.R.U64 R32, R30, R26, R5 ;  /* 0x0000001a1e207219 */ /* 0x000fc40000001205 */
[----:B------:R-:W-:Y:S02]  /*09f0*/  LOP3.LUT R11, RZ, R4, RZ, 0x33, !PT ;  /* 0x00000004ff0b7212 */ /* 0x000fe400078e33ff */
[-C--:B------:R-:W-:Y:S01]  /*0a00*/  SHF.R.U32.HI R5, RZ, R26.reuse, R5 ;  /* 0x0000001aff057219 */ /* 0x080fe20000011605 */
[----:B------:R-:W0:Y:S01]  /*0a10*/  LDC R21, c[0x0][0x638] ;  /* 0x00018e00ff157b82 */ /* 0x000e220000000800 */
[----:B------:R-:W-:Y:S01]  /*0a20*/  SHF.L.U32 R10, R7, R26, RZ ;  /* 0x0000001a070a7219 */ /* 0x000fe200000006ff */
[----:B------:R-:W-:-:S06]  /*0a30*/  IMAD.MOV.U32 R4, RZ, RZ, R32 ;  /* 0x000000ffff047224 */ /* 0x000fcc00078e0020 */
[----:B------:R-:W0:Y:S01]  /*0a40*/  LDC R58, c[0x0][0x610] ;  /* 0x00018400ff3a7b82 */ /* 0x000e220000000800 */
[----:B---34-:R-:W-:Y:S05]  /*0a50*/  @!P0 BRA `(.L_x_6) ;  /* 0x0000000000288947 */ /* 0x018fea0003800000 */
[----:B------:R-:W3:Y:S02]  /*0a60*/  LDC R9, c[0x0][0x64c] ;  /* 0x00019300ff097b82 */ /* 0x000ee40000000800 */
[----:B---3--:R-:W-:-:S05]  /*0a70*/  IADD3 R9, P0, R32, R9, RZ ;  /* 0x0000000920097210 */ /* 0x008fca0007f1e0ff */
        /* <DEDUP_REMOVED lines=8> */
.L_x_6:
[----:B-1----:R-:W-:Y:S01]  /*0b00*/  SHF.R.U64 R4, R4, R15, R5 ;  /* 0x0000000f04047219 */ /* 0x002fe20000001205 */
[----:B--2---:R-:W-:Y:S01]  /*0b10*/  VIADD R5, R24, 0xffffffff ;  /* 0xffffffff18057836 */ /* 0x004fe20000000000 */
[----:B------:R-:W-:Y:S01]  /*0b20*/  LOP3.LUT R11, R30, R11, RZ, 0xc0, !PT ;  /* 0x0000000b1e0b7212 */ /* 0x000fe200078ec0ff */
[----:B------:R-:W-:Y:S02]  /*0b30*/  IMAD.MOV R12, RZ, RZ, -R12 ;  /* 0x000000ffff0c7224 */ /* 0x000fe400078e0a0c */
[----:B------:R-:W-:Y:S01]  /*0b40*/  IMAD.MOV R6, RZ, RZ, -R4 ;  /* 0x000000ffff067224 */ /* 0x000fe200078e0a04 */
[----:B------:R-:W-:Y:S01]  /*0b50*/  LOP3.LUT R5, R20, R5, RZ, 0xc0, !PT ;  /* 0x0000000514057212 */ /* 0x000fe200078ec0ff */
[----:B------:R-:W-:Y:S02]  /*0b60*/  @P3 IMAD R0, R14, R12, R3 ;  /* 0x0000000c0e003224 */ /* 0x000fe400078e0203 */
[----:B------:R-:W-:Y:S02]  /*0b70*/  IMAD R11, R10, R4, R11 ;  /* 0x000000040a0b7224 */ /* 0x000fe400078e020b */
[----:B0-----:R-:W-:-:S02]  /*0b80*/  IMAD R3, R6, R21, R32 ;  /* 0x0000001506037224 */ /* 0x001fc400078e0220 */
[----:B------:R-:W-:Y:S02]  /*0b90*/  IMAD R58, R11, R58, R0 ;  /* 0x0000003a0b3a7224 */ /* 0x000fe400078e0200 */
[----:B------:R-:W-:Y:S02]  /*0ba0*/  IMAD R3, R3, R24, R5 ;  /* 0x0000001803037224 */ /* 0x000fe400078e0205 */
[----:B------:R-:W-:-:S03]  /*0bb0*/  IMAD.MOV.U32 R0, RZ, RZ, 0x1 ;  /* 0x00000001ff007424 */ /* 0x000fc600078e00ff */
[----:B------:R-:W-:Y:S02]  /*0bc0*/  SEL R59, R3, R58, !P3 ;  /* 0x0000003a033b7207 */ /* 0x000fe40005800000 */
[----:B------:R-:W-:-:S07]  /*0bd0*/  SEL R58, R58, R3, !P3 ;  /* 0x000000033a3a7207 */ /* 0x000fce0005800000 */
.L_x_4:
[----:B------:R-:W-:-:S08]  /*0be0*/  NOP ;  /* 0x0000000000007918 */ /* 0x000fd00000000000 */
[----:B------:R-:W0:Y:S02]  /*0bf0*/  USETMAXREG.TRY_ALLOC.CTAPOOL UP0, 0xe8 ;  /* 0x000000e8000079c8 */ /* 0x000e240008000600 */
[----:B0-----:R-:W-:-:S13]  /*0c00*/  PLOP3.LUT P0, PT, PT, PT, UP0, 0x80, 0x0 ;  /* 0x000000000000781c */ /* 0x001fda0003f0f008 */
[----:B------:R-:W-:Y:S05]  /*0c10*/  @!P0 BRA `(.L_x_4) ;  /* 0xfffffffc00f08947 */ /* 0x000fea000383ffff */
[----:B------:R-:W-:Y:S01]  /*0c20*/  ULDC.64 UR4, c[0x0][0x598] ;  /* 0x0001660000047ab9 */ /* 0x000fe20000000a00 */
[----:B------:R-:W-:Y:S01]  /*0c30*/  ULDC.64 UR36, c[0x0][0x208] ;  /* 0x0000820000247ab9 */ /* 0x000fe20000000a00 */
[----:B------:R-:W-:-:S04]  /*0c40*/  ISETP.NE.U32.AND P0, PT, RZ, UR4, PT ;  /* 0x00000004ff007c0c */ /* 0x000fc8000bf05070 */
[----:B------:R-:W-:-:S13]  /*0c50*/  ISETP.NE.AND.EX P0, PT, RZ, UR5, PT, P0 ;  /* 0x00000005ff007c0c */ /* 0x000fda000bf05300 */
[----:B------:R-:W-:Y:S05]  /*0c60*/  @!P0 BRA `(.L_x_7) ;  /* 0x00000000001c8947 */ /* 0x000fea0003800000 */
[----:B------:R-:W0:Y:S02]  /*0c70*/  LDC.64 R4, c[0x0][0x598] ;  /* 0x00016600ff047b82 */ /* 0x000e240000000a00 */
[----:B0-----:R-:W2:Y:S02]  /*0c80*/  LDG.E.64 R4, desc[UR36][R4.64] ;  /* 0x0000002404047981 */ /* 0x001ea4000c1e1b00 */
[----:B--2---:R-:W-:-:S04]  /*0c90*/  ISETP.NE.U32.AND P0, PT, R4, RZ, PT ;  /* 0x000000ff0400720c */ /* 0x004fc80003f05070 */
[----:B------:R-:W-:-:S13]  /*0ca0*/  ISETP.NE.AND.EX P0, PT, R5, RZ, PT, P0 ;  /* 0x000000ff0500720c */ /* 0x000fda0003f05300 */
[----:B------:R-:W-:Y:S05]  /*0cb0*/  @!P0 BRA `(.L_x_7) ;  /* 0x0000000000088947 */ /* 0x000fea0003800000 */
[----:B------:R0:W5:Y:S01]  /*0cc0*/  LD.E R23, desc[UR36][R4.64] ;  /* 0x0000002404177980 */ /* 0x000162000c101900 */
[----:B------:R-:W-:Y:S05]  /*0cd0*/  BRA `(.L_x_8) ;  /* 0x0000000000247947 */ /* 0x000fea0003800000 */
.L_x_7:
[----:B------:R-:W-:Y:S02]  /*0ce0*/  ULDC.64 UR4, c[0x0][0x588] ;  /* 0x0001620000047ab9 */ /* 0x000fe40000000a00 */
[----:B------:R-:W-:-:S04]  /*0cf0*/  ISETP.NE.U32.AND P0, PT, RZ, UR4, PT ;  /* 0x00000004ff007c0c */ /* 0x000fc8000bf05070 */
[----:B------:R-:W-:-:S13]  /*0d00*/  ISETP.NE.AND.EX P0, PT, RZ, UR5, PT, P0 ;  /* 0x00000005ff007c0c */ /* 0x000fda000bf05300 */
[----:B------:R-:W-:Y:S05]  /*0d10*/  @!P0 BRA `(.L_x_9) ;  /* 0x00000000000c8947 */ /* 0x000fea0003800000 */
[----:B------:R-:W0:Y:S02]  /*0d20*/  LDC.64 R4, c[0x0][0x588] ;  /* 0x00016200ff047b82 */ /* 0x000e240000000a00 */
[----:B0-----:R1:W5:Y:S01]  /*0d30*/  LDG.E R23, desc[UR36][R4.64] ;  /* 0x0000002404177981 */ /* 0x001362000c1e1900 */
[----:B------:R-:W-:Y:S05]  /*0d40*/  BRA `(.L_x_8) ;  /* 0x0000000000087947 */ /* 0x000fea0003800000 */
.L_x_9:
[----:B------:R-:W-:Y:S02]  /*0d50*/  ULDC UR4, c[0x0][0x580] ;  /* 0x0001600000047ab9 */ /* 0x000fe40000000800 */
[----:B------:R-:W-:-:S07]  /*0d60*/  IMAD.U32 R23, RZ, RZ, UR4 ;  /* 0x00000004ff177e24 */ /* 0x000fce000f8e00ff */
.L_x_8:
[----:B------:R-:W-:Y:S02]  /*0d70*/  ULDC.64 UR4, c[0x0][0x5a0] ;  /* 0x0001680000047ab9 */ /* 0x000fe40000000a00 */
[----:B------:R-:W-:-:S04]  /*0d80*/  ISETP.NE.U32.AND P0, PT, RZ, UR4, PT ;  /* 0x00000004ff007c0c */ /* 0x000fc8000bf05070 */
[----:B------:R-:W-:-:S13]  /*0d90*/  ISETP.NE.AND.EX P0, PT, RZ, UR5, PT, P0 ;  /* 0x00000005ff007c0c */ /* 0x000fda000bf05300 */
[----:B------:R-:W-:Y:S05]  /*0da0*/  @!P0 BRA `(.L_x_10) ;  /* 0x00000000001c8947 */ /* 0x000fea0003800000 */
[----:B01----:R-:W0:Y:S02]  /*0db0*/  LDC.64 R4, c[0x0][0x5a0] ;  /* 0x00016800ff047b82 */ /* 0x003e240000000a00 */
[----:B0-----:R-:W2:Y:S02]  /*0dc0*/  LDG.E.64 R4, desc[UR36][R4.64] ;  /* 0x0000002404047981 */ /* 0x001ea4000c1e1b00 */
[----:B--2---:R-:W-:-:S04]  /*0dd0*/  ISETP.NE.U32.AND P0, PT, R4, RZ, PT ;  /* 0x000000ff0400720c */ /* 0x004fc80003f05070 */
[----:B------:R-:W-:-:S13]  /*0de0*/  ISETP.NE.AND.EX P0, PT, R5, RZ, PT, P0 ;  /* 0x000000ff0500720c */ /* 0x000fda0003f05300 */
[----:B------:R-:W-:Y:S05]  /*0df0*/  @!P0 BRA `(.L_x_10) ;  /* 0x0000000000088947 */ /* 0x000fea0003800000 */
[----:B------:R0:W5:Y:S01]  /*0e00*/  LD.E R56, desc[UR36][R4.64] ;  /* 0x0000002404387980 */ /* 0x000162000c101900 */
[----:B------:R-:W-:Y:S05]  /*0e10*/  BRA `(.L_x_11) ;  /* 0x0000000000247947 */ /* 0x000fea0003800000 */
.L_x_10:
[----:B------:R-:W-:Y:S02]  /*0e20*/  ULDC.64 UR4, c[0x0][0x590] ;  /* 0x0001640000047ab9 */ /* 0x000fe40000000a00 */
[----:B------:R-:W-:-:S04]  /*0e30*/  ISETP.NE.U32.AND P0, PT, RZ, UR4, PT ;  /* 0x00000004ff007c0c */ /* 0x000fc8000bf05070 */
[----:B------:R-:W-:-:S13]  /*0e40*/  ISETP.NE.AND.EX P0, PT, RZ, UR5, PT, P0 ;  /* 0x00000005ff007c0c */ /* 0x000fda000bf05300 */
[----:B------:R-:W-:Y:S05]  /*0e50*/  @!P0 BRA `(.L_x_12) ;  /* 0x00000000000c8947 */ /* 0x000fea0003800000 */
[----:B01----:R-:W0:Y:S02]  /*0e60*/  LDC.64 R4, c[0x0][0x590] ;  /* 0x00016400ff047b82 */ /* 0x003e240000000a00 */
[----:B0-----:R1:W5:Y:S01]  /*0e70*/  LDG.E R56, desc[UR36][R4.64] ;  /* 0x0000002404387981 */ /* 0x001362000c1e1900 */
[----:B------:R-:W-:Y:S05]  /*0e80*/  BRA `(.L_x_11) ;  /* 0x0000000000087947 */ /* 0x000fea0003800000 */
.L_x_12:
[----:B------:R-:W-:Y:S02]  /*0e90*/  ULDC UR4, c[0x0][0x584] ;  /* 0x0001610000047ab9 */ /* 0x000fe40000000800 */
[----:B------:R-:W-:-:S07]  /*0ea0*/  IMAD.U32 R56, RZ, RZ, UR4 ;  /* 0x00000004ff387e24 */ /* 0x000fce000f8e00ff */
.L_x_11:
[----:B------:R-:W-:-:S13]  /*0eb0*/  LOP3.LUT P0, RZ, R0, 0xff, RZ, 0xc0, !PT ;  /* 0x000000ff00ff7812 */ /* 0x000fda000780c0ff */
[----:B------:R-:W-:Y:S05]  /*0ec0*/  @!P0 EXIT ;  /* 0x000000000000894d */ /* 0x000fea0003800000 */
[----:B------:R-:W-:Y:S01]  /*0ed0*/  ULDC UR4, c[0x0][0x28c] ;  /* 0x0000a30000047ab9 */ /* 0x000fe20000000800 */
[----:B------:R-:W-:Y:S01]  /*0ee0*/  LOP3.LUT R62, R19, 0x1, RZ, 0xfc, !PT ;  /* 0x00000001133e7812 */ /* 0x000fe200078efcff */
[----:B------:R-:W-:Y:S01]  /*0ef0*/  UIADD3 UR4, UR4, 0x1f, URZ ;  /* 0x0000001f04047890 */ /* 0x000fe2000fffe03f */
[----:B------:R-:W-:Y:S01]  /*0f00*/  UMOV UR38, URZ ;  /* 0x0000003f00267c82 */ /* 0x000fe20008000000 */
[----:B------:R-:W-:Y:S02]  /*0f10*/  UMOV UR39, URZ ;  /* 0x0000003f00277c82 */ /* 0x000fe40008000000 */
[----:B------:R-:W-:-:S04]  /*0f20*/  USHF.R.S32.HI UR5, URZ, 0x1f, UR4 ;  /* 0x0000001f3f057899 */ /* 0x000fc80008011404 */
[----:B------:R-:W-:-:S04]  /*0f30*/  ULEA.HI UR5, UR5, UR4, URZ, 0x5 ;  /* 0x0000000405057291 */ /* 0x000fc8000f8f283f */
[----:B------:R-:W-:-:S12]  /*0f40*/  USHF.R.S32.HI UR40, URZ, 0x5, UR5 ;  /* 0x000000053f287899 */ /* 0x000fd80008011405 */
.L_x_94:
[----:B------:R-:W-:Y:S01]  /*0f50*/  LOP3.LUT R0, R18, 0x80, RZ, 0xc0, !PT ;  /* 0x0000008012007812 */ /* 0x000fe200078ec0ff */
[----:B------:R-:W2:Y:S01]  /*0f60*/  S2UR UR7, SR_CgaCtaId ;  /* 0x00000000000779c3 */ /* 0x000ea20000008800 */
[----:B------:R-:W-:Y:S02]  /*0f70*/  UMOV UR6, 0x400 ;  /* 0x0000040000067882 */ /* 0x000fe40000000000 */
[----:B------:R-:W-:-:S06]  /*0f80*/  SHF.R.U32.HI R0, RZ, 0x7, R0 ;  /* 0x00000007ff007819 */ /* 0x000fcc0000011600 */
[----:B---3--:R-:W3:Y:S01]  /*0f90*/  SHFL.IDX PT, R0, R0, RZ, 0x1f ;  /* 0x00001fff00007589 */ /* 0x008ee200000e0000 */
[----:B--2---:R-:W-:Y:S01]  /*0fa0*/  ULEA UR42, UR7, UR6, 0x18 ;  /* 0x00000006072a7291 */ /* 0x004fe2000f8ec03f */
[----:B---3--:R-:W-:-:S13]  /*0fb0*/  R2UR UR4, R0 ;  /* 0x00000000000472ca */ /* 0x008fda00000e0000 */
[----:B------:R-:W-:-:S04]  /*0fc0*/  ULEA.HI UR5, UR4, UR4, URZ, 0x1 ;  /* 0x0000000404057291 */ /* 0x000fc8000f8f083f */
[----:B------:R-:W-:-:S04]  /*0fd0*/  ULOP3.LUT UR5, UR5, 0x7fffe, URZ, 0xc0, !UPT ;  /* 0x0007fffe05057892 */ /* 0x000fc8000f8ec03f */
[----:B------:R-:W-:-:S03]  /*0fe0*/  UIADD3 UR5, UR4, -UR5, URZ ;  /* 0x8000000504057290 */ /* 0x000fc6000fffe03f */
[----:B------:R-:W-:Y:S01]  /*0ff0*/  ULDC UR4, c[0x0][0x28c] ;  /* 0x0000a30000047ab9 */ /* 0x000fe20000000800 */
[----:B------:R-:W-:Y:S01]  /*1000*/  ULEA UR5, UR5, UR42, 0xd ;  /* 0x0000002a05057291 */ /* 0x000fe2000f8e683f */
[----:B------:R-:W-:-:S03]  /*1010*/  ISETP.LT.AND P0, PT, RZ, UR4, PT ;  /* 0x00000004ff007c0c */ /* 0x000fc6000bf01270 */
[----:B------:R-:W-:-:S04]  /*1020*/  UIADD3 UR5, UR5, 0x100, URZ ;  /* 0x0000010005057890 */ /* 0x000fc8000fffe03f */
[----:B------:R-:W-:-:S04]  /*1030*/  USHF.R.U32.HI UR5, URZ, 0x4, UR5 ;  /* 0x000000043f057899 */ /* 0x000fc80008011605 */
[----:B------:R-:W-:Y:S02]  /*1040*/  ULOP3.LUT UR41, UR5, 0x3fff, URZ, 0xc0, !UPT ;  /* 0x00003fff05297892 */ /* 0x000fe4000f8ec03f */
[----:B-1--45:R-:W-:Y:S10]  /*1050*/  @P0 BRA `(.L_x_13) ;  /* 0x0000000000400947 */ /* 0x032ff40003800000 */
[----:B------:R-:W-:Y:S01]  /*1060*/  MOV R0, 0x0 ;  /* 0x0000000000007802 */ /* 0x000fe20000000f00 */
[----:B------:R-:W-:Y:S01]  /*1070*/  ULDC.64 UR4, c[0x4][0x68] ;  /* 0x01001a0000047ab9 */ /* 0x000fe20000000a00 */
[----:B------:R-:W-:Y:S01]  /*1080*/  ULDC.64 UR6, c[0x4][0x8] ;  /* 0x0100020000067ab9 */ /* 0x000fe20000000a00 */
[----:B01----:R-:W-:Y:S01]  /*1090*/  IMAD.U32 R4, RZ, RZ, UR4 ;  /* 0x00000004ff047e24 */ /* 0x003fe2000f8e00ff */
[----:B------:R0:W1:Y:S01]  /*10a0*/  LDC.64 R14, c[0x4][R0] ;  /* 0x01000000000e7b82 */ /* 0x0000620000000a00 */
[----:B------:R-:W-:Y:S01]  /*10b0*/  IMAD.U32 R5, RZ, RZ, UR5 ;  /* 0x00000005ff057e24 */ /* 0x000fe2000f8e00ff */
[----:B------:R-:W-:Y:S01]  /*10c0*/  ULDC.64 UR4, c[0x4][0x70] ;  /* 0x01001c0000047ab9 */ /* 0x000fe20000000a00 */
[----:B------:R-:W-:Y:S02]  /*10d0*/  IMAD.U32 R10, RZ, RZ, UR6 ;  /* 0x00000006ff0a7e24 */ /* 0x000fe4000f8e00ff */
[----:B------:R-:W-:Y:S02]  /*10e0*/  IMAD.U32 R6, RZ, RZ, UR4 ;  /* 0x00000004ff067e24 */ /* 0x000fe4000f8e00ff */
[----:B------:R-:W-:-:S02]  /*10f0*/  IMAD.U32 R7, RZ, RZ, UR5 ;  /* 0x00000005ff077e24 */ /* 0x000fc4000f8e00ff */
[----:B------:R-:W-:Y:S02]  /*1100*/  IMAD.U32 R11, RZ, RZ, UR7 ;  /* 0x00000007ff0b7e24 */ /* 0x000fe4000f8e00ff */
[----:B------:R-:W-:Y:S02]  /*1110*/  IMAD.MOV.U32 R8, RZ, RZ, 0x1e1 ;  /* 0x000001e1ff087424 */ /* 0x000fe400078e00ff */
[----:B------:R-:W-:Y:S02]  /*1120*/  IMAD.MOV.U32 R12, RZ, RZ, 0x1 ;  /* 0x00000001ff0c7424 */ /* 0x000fe400078e00ff */
[----:B0-----:R-:W-:-:S07]  /*1130*/  IMAD.MOV.U32 R13, RZ, RZ, RZ ;  /* 0x000000ffff0d7224 */ /* 0x001fce00078e00ff */
[----:B------:R-:W-:-:S07]  /*1140*/  LEPC R20, `(.L_x_13) ;  /* 0x000000001014794e */ /* 0x000fce0000000000 */
[----:B-1---5:R-:W-:Y:S05]  /*1150*/  CALL.ABS.NOINC R14 ;  /* 0x000000000e007343 */ /* 0x022fea0003c00000 */
.L_x_13:
[----:B------:R-:W-:-:S13]  /*1160*/  ISETP.NE.AND P0, PT, R62, 0x3, PT ;  /* 0x000000033e00780c */ /* 0x000fda0003f05270 */
[----:B------:R-:W-:Y:S05]  /*1170*/  @!P0 BRA `(.L_x_14) ;  /* 0x0000000000048947 */ /* 0x000fea0003800000 */
[----:B------:R-:W-:Y:S01]  /*1180*/  BPT.TRAP 0x1 ;  /* 0x000000040000795c */ /* 0x000fe20000300000 */
.L_x_14:
[----:B------:R-:W-:Y:S02]  /*1190*/  IMAD.U32 R3, RZ, RZ, UR39 ;  /* 0x00000027ff037e24 */ /* 0x000fe4000f8e00ff */
[----:B------:R-:W-:-:S03]  /*11a0*/  IMAD.U32 R0, RZ, RZ, UR38 ;  /* 0x00000026ff007e24 */ /* 0x000fc6000f8e00ff */
[----:B------:R-:W-:Y:S02]  /*11b0*/  LEA R3, R3, UR42, 0x3 ;  /* 0x0000002a03037c11 */ /* 0x000fe4000f8e18ff */
[----:B------:R-:W-:-:S04]  /*11c0*/  SHF.L.U32 R0, R0, 0x1f, RZ ;  /* 0x0000001f00007819 */ /* 0x000fc800000006ff */
[----:B------:R2:W3:Y:S01]  /*11d0*/  SYNCS.PHASECHK.TRANS64.TRYWAIT P1, [R3+URZ], R0 ;  /* 0x00000000030075a7 */ /* 0x0004e2000802017f */
[----:B------:R-:W-:Y:S05]  /*11e0*/  @!P0 BRA `(.L_x_15) ;  /* 0x0000000000048947 */ /* 0x000fea0003800000 */
[----:B------:R-:W-:Y:S01]  /*11f0*/  BPT.TRAP 0x1 ;  /* 0x000000040000795c */ /* 0x000fe20000300000 */
.L_x_15:
[----:B---3--:R-:W-:Y:S05]  /*1200*/  @P1 BRA `(.L_x_16) ;  /* 0x0000000000081947 */ /* 0x008fea0003800000 */
[----:B------:R-:W3:Y:S02]  /*1210*/  SYNCS.PHASECHK.TRANS64.TRYWAIT P1, [R3+URZ], R0 ;  /* 0x00000000030075a7 */ /* 0x000ee4000802017f */
[----:B---3--:R-:W-:Y:S05]  /*1220*/  @!P1 BRA `(.L_x_17) ;  /* 0x0000004800b09947 */ /* 0x008fea0003800000 */
.L_x_16:
[----:B------:R-:W-:-:S04]  /*1230*/  UISETP.LT.AND UP0, UPT, UR40, 0x1, UPT ;  /* 0x000000012800788c */ /* 0x000fc8000bf01270 */
[----:B------:R-:W-:-:S04]  /*1240*/  USEL UR4, UR40, 0x1, UP0 ;  /* 0x0000000128047887 */ /* 0x000fc80008000000 */
[----:B------:R-:W-:-:S06]  /*1250*/  UIADD3 UR4, UR40, -UR4, URZ ;  /* 0x8000000428047290 */ /* 0x000fcc000fffe03f */
[----:B--23--:R-:W-:Y:S01]  /*1260*/  IMAD.U32 R0, RZ, RZ, UR4 ;  /* 0x00000004ff007e24 */ /* 0x00cfe2000f8e00ff */
[----:B------:R-:W-:Y:S05]  /*1270*/  WARPSYNC.ALL ;  /* 0x0000000000007948 */ /* 0x000fea0003800000 */
[----:B------:R-:W-:Y:S01]  /*1280*/  ISETP.GE.AND P1, PT, R0, 0x1, PT ;  /* 0x000000010000780c */ /* 0x000fe20003f26270 */
[----:B------:R-:W-:Y:S01]  /*1290*/  UIADD3 UR4, UR42, 0x14100, URZ ;  /* 0x000141002a047890 */ /* 0x000fe2000fffe03f */
[----:B------:R-:W-:Y:S01]  /*12a0*/  WARPGROUP.ARRIVE ;  /* 0x00000000000079c5 */ /* 0x000fe20000000000 */
[----:B------:R-:W-:Y:S01]  /*12b0*/  UMOV UR9, 0x40000040 ;  /* 0x4000004000097882 */ /* 0x000fe20000000000 */
[----:B------:R-:W-:Y:S01]  /*12c0*/  UMOV UR11, 0x40000040 ;  /* 0x40000040000b7882 */ /* 0x000fe20000000000 */
[----:B------:R-:W-:-:S04]  /*12d0*/  USHF.R.U32.HI UR4, URZ, 0x4, UR4 ;  /* 0x000000043f047899 */ /* 0x000fc80008011604 */
[----:B------:R-:W-:Y:S02]  /*12e0*/  ULOP3.LUT UR5, UR4, 0x3fff, URZ, 0xc0, !UPT ;  /* 0x00003fff04057892 */ /* 0x000fe4000f8ec03f */
[----:B------:R-:W-:Y:S02]  /*12f0*/  ULOP3.LUT UR4, UR41, 0x10000, URZ, 0xfc, !UPT ;  /* 0x0001000029047892 */ /* 0x000fe4000f8efc3f */
[----:B------:R-:W-:Y:S02]  /*1300*/  ULOP3.LUT UR5, UR5, 0x10000, URZ, 0xfc, !UPT ;  /* 0x0001000005057892 */ /* 0x000fe4000f8efc3f */
[----:B------:R-:W-:Y:S02]  /*1310*/  ULEA UR6, UR39, UR4, 0xa ;  /* 0x0000000427067291 */ /* 0x000fe4000f8e503f */
[----:B------:R-:W-:-:S05]  /*1320*/  ULEA UR7, UR39, UR5, 0x9 ;  /* 0x0000000527077291 */ /* 0x000fca000f8e483f */
[----:B------:R-:W-:Y:S02]  /*1330*/  UMOV UR8, UR6 ;  /* 0x0000000600087c82 */ /* 0x000fe40008000000 */
[----:B------:R-:W-:Y:S02]  /*1340*/  UMOV UR10, UR7 ;  /* 0x00000007000a7c82 */ /* 0x000fe40008000000 */
[----:B------:R-:W-:Y:S01]  /*1350*/  HGMMA.64x64x8.F32.TF32 R24, gdesc[UR8], RZ, !UPT, gsb0 ;  /* 0x04e00000081879f0 */ /* 0x000fe2000c0028ff */
[----:B------:R-:W-:Y:S02]  /*1360*/  UIADD3 UR8, UR6, 0x2, URZ ;  /* 0x0000000206087890 */ /* 0x000fe4000fffe03f */
[----:B------:R-:W-:Y:S01]  /*1370*/  UIADD3 UR10, UR7, 0x2, URZ ;  /* 0x00000002070a7890 */ /* 0x000fe2000fffe03f */
[----:B------:R-:W-:Y:S01]  /*1380*/  UMOV UR9, 0x40000040 ;  /* 0x4000004000097882 */ /* 0x000fe20000000000 */
[----:B------:R-:W-:Y:S01]  /*1390*/  UMOV UR11, 0x40000040 ;  /* 0x40000040000b7882 */ /* 0x000fe20000000000 */
[----:B------:R-:W-:-:S02]  /*13a0*/  WARPGROUP.DEPBAR.LE gsb0, 0x0 ;  /* 0x00008000000079c5 */ /* 0x000fc40000010000 */
[----:B------:R-:W-:-:S06]  /*13b0*/  WARPGROUP.ARRIVE ;  /* 0x00000000000079c5 */ /* 0x000fcc0000000000 */
[----:B------:R-:W-:Y:S01]  /*13c0*/  HGMMA.64x64x8.F32.TF32 R24, gdesc[UR8], R24, gsb0 ;  /* 0x04e00000081879f0 */ /* 0x000fe20008002818 */
[----:B------:R-:W-:Y:S02]  /*13d0*/  UIADD3 UR8, UR6, 0x4, URZ ;  /* 0x0000000406087890 */ /* 0x000fe4000fffe03f */
[----:B------:R-:W-:Y:S01]  /*13e0*/  UIADD3 UR10, UR7, 0x4, URZ ;  /* 0x00000004070a7890 */ /* 0x000fe2000fffe03f */
[----:B------:R-:W-:Y:S01]  /*13f0*/  UMOV UR9, 0x40000040 ;  /* 0x4000004000097882 */ /* 0x000fe20000000000 */
[----:B------:R-:W-:Y:S01]  /*1400*/  UMOV UR11, 0x40000040 ;  /* 0x40000040000b7882 */ /* 0x000fe20000000000 */
[----:B------:R-:W-:Y:S02]  /*1410*/  WARPGROUP.DEPBAR.LE gsb0, 0x0 ;  /* 0x00008000000079c5 */ /* 0x000fe40000010000 */
        /* <DEDUP_REMOVED lines=8> */
[----:B------:R-:W-:Y:S03]  /*14a0*/  HGMMA.64x64x8.F32.TF32 R24, gdesc[UR8], R24, gsb0 ;  /* 0x04e00000081879f0 */ /* 0x000fe60008002818 */
[----:B------:R-:W-:Y:S02]  /*14b0*/  WARPGROUP.DEPBAR.LE gsb0, 0x0 ;  /* 0x00008000000079c5 */ /* 0x000fe40000010000 */
[----:B------:R-:W-:Y:S05]  /*14c0*/  @!P1 BRA `(.L_x_18) ;  /* 0x0000000400189947 */ /* 0x000fea0003800000 */
[----:B------:R-:W-:-:S04]  /*14d0*/  UIADD3 UR6, UR39, 0x1, URZ ;  /* 0x0000000127067890 */ /* 0x000fc8000fffe03f */
[----:B------:R-:W-:-:S04]  /*14e0*/  UISETP.NE.AND UP0, UPT, UR6, 0x5, UPT ;  /* 0x000000050600788c */ /* 0x000fc8000bf05270 */
[----:B------:R-:W-:Y:S02]  /*14f0*/  USEL UR7, URZ, 0x1, UP0 ;  /* 0x000000013f077887 */ /* 0x000fe40008000000 */
[----:B------:R-:W-:Y:S02]  /*1500*/  USEL UR6, UR6, URZ, UP0 ;  /* 0x0000003f06067287 */ /* 0x000fe40008000000 */
[----:B------:R-:W-:-:S06]  /*1510*/  ULOP3.LUT UR7, UR38, UR7, URZ, 0x3c, !UPT ;  /* 0x0000000726077292 */ /* 0x000fcc000f8e3c3f */
[----:B01----:R-:W-:Y:S01]  /*1520*/  IMAD.U32 R5, RZ, RZ, UR7 ;  /* 0x00000007ff057e24 */ /* 0x003fe2000f8e00ff */
[----:B------:R-:W-:-:S06]  /*1530*/  UMOV UR7, UR39 ;  /* 0x0000002700077c82 */ /* 0x000fcc0008000000 */
.L_x_25:
[----:B01----:R-:W-:Y:S05]  /*1540*/  @!P0 BRA `(.L_x_19) ;  /* 0x0000000000048947 */ /* 0x003fea0003800000 */
[----:B------:R-:W-:Y:S01]  /*1550*/  BPT.TRAP 0x1 ;  /* 0x000000040000795c */ /* 0x000fe20000300000 */
.L_x_19:
[----:B------:R-:W0:Y:S01]  /*1560*/  S2UR UR9, SR_CgaCtaId ;  /* 0x00000000000979c3 */ /* 0x000e220000008800 */
[----:B------:R-:W-:Y:S01]  /*1570*/  UMOV UR8, 0x400 ;  /* 0x0000040000087882 */ /* 0x000fe20000000000 */
[----:B------:R-:W-:Y:S01]  /*1580*/  SHF.L.U32 R3, R5, 0x1f, RZ ;  /* 0x0000001f05037819 */ /* 0x000fe200000006ff */
[----:B0-----:R-:W-:-:S04]  /*1590*/  ULEA UR14, UR9, UR8, 0x18 ;  /* 0x00000008090e7291 */ /* 0x001fc8000f8ec03f */
[----:B------:R-:W-:-:S09]  /*15a0*/  ULEA UR8, UR6, UR14, 0x3 ;  /* 0x0000000e06087291 */ /* 0x000fd2000f8e183f */
[----:B------:R0:W1:Y:S01]  /*15b0*/  SYNCS.PHASECHK.TRANS64.TRYWAIT P1, [UR8], R3 ;  /* 0x00000003ff0075a7 */ /* 0x0000620008020148 */
[----:B------:R-:W-:Y:S05]  /*15c0*/  @!P0 BRA `(.L_x_20) ;  /* 0x0000000000048947 */ /* 0x000fea0003800000 */
[----:B------:R-:W-:Y:S01]  /*15d0*/  BPT.TRAP 0x1 ;  /* 0x000000040000795c */ /* 0x000fe20000300000 */
.L_x_20:
[----:B-1----:R-:W-:Y:S05]  /*15e0*/  @P1 BRA `(.L_x_21) ;  /* 0x0000000000081947 */ /* 0x002fea0003800000 */
[----:B------:R-:W1:Y:S02]  /*15f0*/  SYNCS.PHASECHK.TRANS64.TRYWAIT P1, [UR8], R3 ;  /* 0x00000003ff0075a7 */ /* 0x000e640008020148 */
[----:B-1----:R-:W-:Y:S05]  /*1600*/  @!P1 BRA `(.L_x_22) ;  /* 0x0000004400cc9947 */ /* 0x002fea0003800000 */
.L_x_21:
[----:B------:R-:W-:Y:S01]  /*1610*/  ULEA UR12, UR6, UR4, 0xa ;  /* 0x00000004060c7291 */ /* 0x000fe2000f8e503f */
[----:B------:R-:W-:Y:S01]  /*1620*/  WARPGROUP.ARRIVE ;  /* 0x00000000000079c5 */ /* 0x000fe20000000000 */
[----:B------:R-:W-:Y:S01]  /*1630*/  ULEA UR13, UR6, UR5, 0x9 ;  /* 0x00000005060d7291 */ /* 0x000fe2000f8e483f */
[----:B------:R-:W-:Y:S01]  /*1640*/  UMOV UR9, 0x40000040 ;  /* 0x4000004000097882 */ /* 0x000fe20000000000 */
[----:B------:R-:W-:-:S03]  /*1650*/  UMOV UR11, 0x40000040 ;  /* 0x40000040000b7882 */ /* 0x000fc60000000000 */
[----:B------:R-:W-:Y:S02]  /*1660*/  UMOV UR8, UR12 ;  /* 0x0000000c00087c82 */ /* 0x000fe40008000000 */
[----:B------:R-:W-:Y:S02]  /*1670*/  UMOV UR10, UR13 ;  /* 0x0000000d000a7c82 */ /* 0x000fe40008000000 */
[----:B------:R-:W-:Y:S01]  /*1680*/  HGMMA.64x64x8.F32.TF32 R24, gdesc[UR8], R24, gsb0 ;  /* 0x04e00000081879f0 */ /* 0x000fe20008002818 */
        /* <DEDUP_REMOVED lines=23> */
[----:B------:R-:W-:Y:S01]  /*1800*/  BPT.TRAP 0x1 ;  /* 0x000000040000795c */ /* 0x000fe20000300000 */
.L_x_23:
[----:B------:R-:W-:Y:S01]  /*1810*/  ULEA UR8, UR7, UR14, 0x3 ;  /* 0x0000000e07087291 */ /* 0x000fe2000f8e183f */
[----:B------:R-:W-:-:S03]  /*1820*/  ISETP.GT.U32.AND P1, PT, R19, 0x1, PT ;  /* 0x000000011300780c */ /* 0x000fc60003f24070 */
[----:B------:R-:W-:-:S04]  /*1830*/  UIADD3 UR8, UR8, 0x28, URZ ;  /* 0x0000002808087890 */ /* 0x000fc8000fffe03f */
[----:B------:R-:W-:-:S09]  /*1840*/  UPRMT UR8, URZ, 0x654, UR8 ;  /* 0x000006543f087896 */ /* 0x000fd20008000008 */
[----:B------:R-:W-:Y:S01]  /*1850*/  SYNCS.ARRIVE.TRANS64.RED.A1T0 RZ, [UR8], RZ ;  /* 0x000000ffffff79a7 */ /* 0x000fe20008100408 */
[----:B------:R-:W-:Y:S05]  /*1860*/  @P1 BRA `(.L_x_24) ;  /* 0x0000000000041947 */ /* 0x000fea0003800000 */
[----:B------:R-:W-:Y:S01]  /*1870*/  BPT.TRAP 0x1 ;  /* 0x000000040000795c */ /* 0x000fe20000300000 */
.L_x_24:
[----:B------:R-:W-:Y:S01]  /*1880*/  UIADD3 UR6, UR6, 0x1, URZ ;  /* 0x0000000106067890 */ /* 0x000fe2000fffe03f */
[C---:B------:R-:W-:Y:S01]  /*1890*/  ISETP.GT.AND P1, PT, R0.reuse, 0x1, PT ;  /* 0x000000010000780c */ /* 0x040fe20003f24270 */
[----:B------:R-:W-:Y:S01]  /*18a0*/  UIADD3 UR7, UR7, 0x1, URZ ;  /* 0x0000000107077890 */ /* 0x000fe2000fffe03f */
[----:B------:R-:W-:Y:S01]  /*18b0*/  VIADD R0, R0, 0xffffffff ;  /* 0xffffffff00007836 */ /* 0x000fe20000000000 */
[----:B------:R-:W-:Y:S02]  /*18c0*/  UISETP.NE.AND UP0, UPT, UR6, 0x5, UPT ;  /* 0x000000050600788c */ /* 0x000fe4000bf05270 */
[----:B------:R-:W-:Y:S02]  /*18d0*/  UISETP.NE.AND UP1, UPT, UR7, 0x5, UPT ;  /* 0x000000050700788c */ /* 0x000fe4000bf25270 */
[----:B------:R-:W-:Y:S02]  /*18e0*/  USEL UR8, URZ, 0x1, UP0 ;  /* 0x000000013f087887 */ /* 0x000fe40008000000 */
[----:B------:R-:W-:-:S02]  /*18f0*/  USEL UR6, UR6, URZ, UP0 ;  /* 0x0000003f06067287 */ /* 0x000fc40008000000 */
[----:B------:R-:W-:Y:S02]  /*1900*/  USEL UR7, UR7, URZ, UP1 ;  /* 0x0000003f07077287 */ /* 0x000fe40008800000 */
[----:B------:R-:W-:Y:S01]  /*1910*/  LOP3.LUT R5, R5, UR8, RZ, 0x3c, !PT ;  /* 0x0000000805057c12 */ /* 0x000fe2000f8e3cff */
[----:B------:R-:W-:Y:S09]  /*1920*/  @P1 BRA `(.L_x_25) ;  /* 0xfffffffc00041947 */ /* 0x000ff2000383ffff */
.L_x_18:
[----:B------:R-:W2:Y:S02]  /*1930*/  LDC R0, c[0x0][0x28c] ;  /* 0x0000a300ff007b82 */ /* 0x000ea40000000800 */
[----:B--2---:R-:W-:-:S13]  /*1940*/  ISETP.GE.AND P1, PT, R0, 0x1, PT ;  /* 0x000000010000780c */ /* 0x004fda0003f26270 */
[----:B------:R-:W-:Y:S05]  /*1950*/  @!P1 BRA `(.L_x_26) ;  /* 0x0000000000489947 */ /* 0x000fea0003800000 */
[----:B------:R-:W-:Y:S05]  /*1960*/  @!P0 BRA `(.L_x_27) ;  /* 0x0000000000048947 */ /* 0x000fea0003800000 */
[----:B------:R-:W-:Y:S01]  /*1970*/  BPT.TRAP 0x1 ;  /* 0x000000040000795c */ /* 0x000fe20000300000 */
.L_x_27:
[----:B------:R-:W2:Y:S01]  /*1980*/  S2UR UR7, SR_CgaCtaId ;  /* 0x00000000000779c3 */ /* 0x000ea20000008800 */
[----:B------:R-:W-:Y:S01]  /*1990*/  UISETP.LT.AND UP0, UPT, UR40, 0x1, UPT ;  /* 0x000000012800788c */ /* 0x000fe2000bf01270 */
[----:B------:R-:W-:-:S03]  /*19a0*/  ISETP.GT.U32.AND P0, PT, R19, 0x1, PT ;  /* 0x000000011300780c */ /* 0x000fc60003f04070 */
[----:B------:R-:W-:-:S04]  /*19b0*/  USEL UR6, UR40, 0x1, UP0 ;  /* 0x0000000128067887 */ /* 0x000fc80008000000 */
[----:B------:R-:W-:-:S04]  /*19c0*/  UIADD3 UR6, UR39, UR40, -UR6 ;  /* 0x0000002827067290 */ /* 0x000fc8000fffe806 */
[----:B------:R-:W-:-:S04]  /*19d0*/  UIMAD.WIDE.U32 UR4, UR6, -0x33333333, URZ ;  /* 0xcccccccd060478a5 */ /* 0x000fc8000f8e003f */
[----:B------:R-:W-:-:S03]  /*19e0*/  USHF.R.U32.HI UR4, URZ, 0x2, UR5 ;  /* 0x000000023f047899 */ /* 0x000fc60008011605 */
[----:B------:R-:W-:Y:S01]  /*19f0*/  UMOV UR5, 0x400 ;  /* 0x0000040000057882 */ /* 0x000fe20000000000 */
[----:B------:R-:W-:Y:S02]  /*1a00*/  UIMAD UR6, UR4, -0x5, UR6 ;  /* 0xfffffffb040678a4 */ /* 0x000fe4000f8e0206 */
[----:B--2---:R-:W-:-:S04]  /*1a10*/  ULEA UR5, UR7, UR5, 0x18 ;  /* 0x0000000507057291 */ /* 0x004fc8000f8ec03f */
[----:B------:R-:W-:-:S04]  /*1a20*/  ULEA UR6, UR6, UR5, 0x3 ;  /* 0x0000000506067291 */ /* 0x000fc8000f8e183f */
[----:B------:R-:W-:-:S04]  /*1a30*/  UIADD3 UR6, UR6, 0x28, URZ ;  /* 0x0000002806067890 */ /* 0x000fc8000fffe03f */
[----:B------:R-:W-:-:S09]  /*1a40*/  UPRMT UR6, URZ, 0x654, UR6 ;  /* 0x000006543f067896 */ /* 0x000fd20008000006 */
[----:B------:R-:W-:Y:S01]  /*1a50*/  SYNCS.ARRIVE.TRANS64.RED.A1T0 RZ, [UR6], RZ ;  /* 0x000000ffffff79a7 */ /* 0x000fe20008100406 */
[----:B------:R-:W-:Y:S05]  /*1a60*/  @P0 BRA `(.L_x_26) ;  /* 0x0000000000040947 */ /* 0x000fea0003800000 */
[----:B------:R-:W-:Y:S01]  /*1a70*/  BPT.TRAP 0x1 ;  /* 0x000000040000795c */ /* 0x000fe20000300000 */
.L_x_26:
[----:B------:R-:W2:Y:S01]  /*1a80*/  LDC R6, c[0x0][0x288] ;  /* 0x0000a200ff067b82 */ /* 0x000ea20000000800 */
[C---:B01----:R-:W-:Y:S01]  /*1a90*/  LOP3.LUT R5, R18.reuse, 0x3, RZ, 0xc0, !PT ;  /* 0x0000000312057812 */ /* 0x043fe200078ec0ff */
[----:B------:R-:W-:Y:S01]  /*1aa0*/  IMAD.SHL.U32 R59, R59, 0x40, RZ ;  /* 0x000000403b3b7824 */ /* 0x000fe200078e00ff */
[----:B------:R-:W-:Y:S01]  /*1ab0*/  UIADD3 UR39, UR40, UR39, URZ ;  /* 0x0000002728277290 */ /* 0x000fe2000fffe03f */
[----:B------:R-:W-:Y:S01]  /*1ac0*/  SHF.R.U32.HI R3, RZ, 0x2, R18 ;  /* 0x00000002ff037819 */ /* 0x000fe20000011612 */
[C---:B------:R-:W-:Y:S01]  /*1ad0*/  IMAD.SHL.U32 R10, R18.reuse, 0x2, RZ ;  /* 0x00000002120a7824 */ /* 0x040fe200078e00ff */
[----:B------:R-:W-:Y:S01]  /*1ae0*/  LOP3.LUT R4, R18, 0x60, RZ, 0xc0, !PT ;  /* 0x0000006012047812 */ /* 0x000fe200078ec0ff */
[----:B------:R-:W-:Y:S01]  /*1af0*/  UISETP.GT.U32.AND UP0, UPT, UR39, 0x4, UPT ;  /* 0x000000042700788c */ /* 0x000fe2000bf04070 */
[----:B------:R-:W-:Y:S01]  /*1b00*/  LOP3.LUT R0, R22, 0x1, RZ, 0xc0, !PT ;  /* 0x0000000116007812 */ /* 0x000fe200078ec0ff */
[----:B------:R-:W-:Y:S01]  /*1b10*/  ULDC UR7, c[0x0][0x284] ;  /* 0x0000a10000077ab9 */ /* 0x000fe20000000800 */
[----:B------:R-:W-:Y:S01]  /*1b20*/  LOP3.LUT R3, R3, 0x7, RZ, 0xc0, !PT ;  /* 0x0000000703037812 */ /* 0x000fe200078ec0ff */
[----:B------:R-:W-:Y:S01]  /*1b30*/  UISETP.LT.U32.AND UP0, UPT, UR40, 0x5, UP0 ;  /* 0x000000052800788c */ /* 0x000fe20008701070 */
[----:B------:R-:W-:Y:S01]  /*1b40*/  SHF.R.U32.HI R4, RZ, 0x1, R4 ;  /* 0x00000001ff047819 */ /* 0x000fe20000011604 */
[----:B------:R-:W-:Y:S01]  /*1b50*/  IMAD.SHL.U32 R8, R0, 0x40, RZ ;  /* 0x0000004000087824 */ /* 0x000fe200078e00ff */
[----:B------:R-:W-:Y:S01]  /*1b60*/  UISETP.GE.U32.AND UP1, UPT, UR40, 0x5, UPT ;  /* 0x000000052800788c */ /* 0x000fe2000bf26070 */
[----:B------:R-:W-:Y:S01]  /*1b70*/  SHF.R.S32.HI R15, RZ, 0x1f, R57 ;  /* 0x0000001fff0f7819 */ /* 0x000fe20000011439 */
[----:B------:R-:W-:Y:S01]  /*1b80*/  ULDC.64 UR8, c[0x0][0x5d0] ;  /* 0x0001740000087ab9 */ /* 0x000fe20000000a00 */
[--C-:B------:R-:W-:Y:S01]  /*1b90*/  IADD3 R7, RZ, -R4, -R3.reuse ;  /* 0x80000004ff077210 */ /* 0x100fe20007ffe803 */
[----:B------:R-:W-:Y:S01]  /*1ba0*/  UIMAD.WIDE.U32 UR4, UR39, -0x33333333, URZ ;  /* 0xcccccccd270478a5 */ /* 0x000fe2000f8e003f */
[C---:B------:R-:W-:Y:S01]  /*1bb0*/  LOP3.LUT R10, R59.reuse, 0x6, R10, 0xf8, !PT ;  /* 0x000000063b0a7812 */ /* 0x040fe200078ef80a */
[----:B------:R-:W-:Y:S01]  /*1bc0*/  USEL UR6, URZ, 0x1, !UP0 ;  /* 0x000000013f067887 */ /* 0x000fe2000c000000 */
[----:B------:R-:W-:Y:S01]  /*1bd0*/  LOP3.LUT R3, R8, 0x40, R3, 0xe2, !PT ;  /* 0x0000004008037812 */ /* 0x000fe200078ee203 */
[C---:B------:R-:W-:Y:S01]  /*1be0*/  IMAD.WIDE R8, R58.reuse, 0x80, RZ ;  /* 0x000000803a087825 */ /* 0x040fe200078e02ff */
[----:B------:R-:W-:Y:S01]  /*1bf0*/  SHF.R.S32.HI R11, RZ, 0x1f, R10 ;  /* 0x0000001fff0b7819 */ /* 0x000fe2000001140a */
[----:B------:R-:W-:Y:S01]  /*1c00*/  USHF.R.U32.HI UR4, URZ, 0x2, UR5 ;  /* 0x000000023f047899 */ /* 0x000fe20008011605 */
[----:B--2---:R-:W-:Y:S01]  /*1c10*/  ISETP.GE.AND P0, PT, R59, R6, PT ;  /* 0x000000063b00720c */ /* 0x004fe20003f06270 */
[----:B------:R-:W-:Y:S01]  /*1c20*/  IMAD R12, R5, -0x2, R6 ;  /* 0xfffffffe050c7824 */ /* 0x000fe200078e0206 */
[----:B------:R-:W-:Y:S01]  /*1c30*/  ULOP3.LUT UR38, UR38, UR6, URZ, 0x3c, !UPT ;  /* 0x0000000626267292 */ /* 0x000fe2000f8e3c3f */
[----:B------:R-:W-:Y:S01]  /*1c40*/  IMAD.SHL.U32 R5, R58, 0x80, RZ ;  /* 0x000000803a057824 */ /* 0x000fe200078e00ff */
[----:B------:R-:W-:Y:S01]  /*1c50*/  LOP3.LUT R73, R8, R3, R4, 0xfe, !PT ;  /* 0x0000000308497212 */ /* 0x000fe200078efe04 */
[----:B------:R-:W-:Y:S01]  /*1c60*/  IMAD R6, R15, UR8, RZ ;  /* 0x000000080f067c24 */ /* 0x000fe2000f8e02ff */
[----:B------:R-:W-:Y:S01]  /*1c70*/  UIMAD UR39, UR4, -0x5, UR39 ;  /* 0xfffffffb042778a4 */ /* 0x000fe2000f8e0227 */
[----:B------:R-:W-:Y:S01]  /*1c80*/  IMAD R0, R0, -0x40, R7 ;  /* 0xffffffc000007824 */ /* 0x000fe200078e0207 */
[----:B------:R-:W-:Y:S01]  /*1c90*/  ISETP.GE.OR P0, PT, R5, UR7, P0 ;  /* 0x0000000705007c0c */ /* 0x000fe20008706670 */
[C---:B------:R-:W-:Y:S01]  /*1ca0*/  IMAD R13, R57.reuse, UR9, R6 ;  /* 0x00000009390d7c24 */ /* 0x040fe2000f8e0206 */
[----:B------:R-:W-:Y:S01]  /*1cb0*/  @UP1 ULOP3.LUT UR38, UR38, 0x1, UR4, 0x78, !UPT ;  /* 0x0000000126261892 */ /* 0x000fe2000f8e7804 */
[----:B------:R-:W-:Y:S01]  /*1cc0*/  IMAD.WIDE.U32 R6, R57, UR8, R10 ;  /* 0x0000000839067c25 */ /* 0x000fe2000f8e000a */
[----:B------:R-:W-:-:S03]  /*1cd0*/  IADD3 R3, -R5, UR7, R0 ;  /* 0x0000000705037c10 */ /* 0x000fc6000fffe100 */
[----:B------:R-:W-:Y:S02]  /*1ce0*/  IMAD.IADD R7, R7, 0x1, R13 ;  /* 0x0000000107077824 */ /* 0x000fe400078e020d */
[----:B------:R-:W-:Y:S02]  /*1cf0*/  IMAD.IADD R4, R12, 0x1, -R59 ;  /* 0x000000010c047824 */ /* 0x000fe400078e0a3b */
[----:B------:R-:W-:Y:S02]  /*1d00*/  IMAD.MOV.U32 R0, RZ, RZ, -0x1 ;  /* 0xffffffffff007424 */ /* 0x000fe400078e00ff */
[----:B------:R-:W-:Y:S05]  /*1d10*/  @P0 BRA `(.L_x_28) ;  /* 0x0000002000980947 */ /* 0x000fea0003800000 */
[----:B------:R-:W0:Y:S01]  /*1d20*/  LDC.64 R64, c[0x0][0x5c8] ;  /* 0x00017200ff407b82 */ /* 0x000e220000000a00 */
[----:B-----5:R-:W-:Y:S01]  /*1d30*/  FSETP.NEU.AND P0, PT, R56, RZ, PT ;  /* 0x000000ff3800720b */ /* 0x020fe20003f0d000 */
[----:B------:R-:W-:Y:S01]  /*1d40*/  BSSY B0, `(.L_x_28) ;  /* 0x0000223000007945 */ /* 0x000fe20003800000 */
[----:B------:R-:W-:-:S04]  /*1d50*/  ISETP.GT.AND P1, PT, R4, RZ, PT ;  /* 0x000000ff0400720c */ /* 0x000fc80003f24270 */
[----:B------:R-:W-:Y:S01]  /*1d60*/  ISETP.GT.AND P2, PT, R3, RZ, P1 ;  /* 0x000000ff0300720c */ /* 0x000fe20000f44270 */
[-C--:B0-----:R-:W-:Y:S02]  /*1d70*/  IMAD R12, R9, R64.reuse, RZ ;  /* 0x00000040090c7224 */ /* 0x081fe400078e02ff */
[----:B------:R-:W-:-:S04]  /*1d80*/  IMAD.WIDE.U32 R58, R73, R64, R6 ;  /* 0x00000040493a7225 */ /* 0x000fc800078e0006 */
[----:B------:R-:W-:-:S04]  /*1d90*/  IMAD R5, R73, R65, R12 ;  /* 0x0000004149057224 */ /* 0x000fc800078e020c */
[----:B------:R-:W-:Y:S01]  /*1da0*/  IMAD.IADD R75, R59, 0x1, R5 ;  /* 0x000000013b4b7824 */ /* 0x000fe200078e0205 */
[----:B------:R-:W-:Y:S06]  /*1db0*/  @!P0 BRA `(.L_x_29) ;  /* 0x0000001400dc8947 */ /* 0x000fec0003800000 */
[----:B------:R-:W0:Y:S01]  /*1dc0*/  LDC.64 R66, c[0x0][0x5b8] ;  /* 0x00016e00ff427b82 */ /* 0x000e220000000a00 */
[----:B------:R-:W-:-:S07]  /*1dd0*/  ULDC.64 UR4, c[0x0][0x5c0] ;  /* 0x0001700000047ab9 */ /* 0x000fce0000000a00 */
[----:B------:R-:W1:Y:S08]  /*1de0*/  LDC.64 R68, c[0x0][0x5b0] ;  /* 0x00016c00ff447b82 */ /* 0x000e700000000a00 */
[----:B------:R-:W2:Y:S01]  /*1df0*/  LDC.64 R70, c[0x0][0x5a8] ;  /* 0x00016a00ff467b82 */ /* 0x000ea20000000a00 */
[-C--:B0-----:R-:W-:Y:S02]  /*1e00*/  IMAD R6, R15, R66.reuse, RZ ;  /* 0x000000420f067224 */ /* 0x081fe400078e02ff */
[----:B------:R-:W-:-:S04]  /*1e10*/  IMAD.WIDE.U32 R60, R57, R66, R10 ;  /* 0x00000042393c7225 */ /* 0x000fc800078e000a */
[----:B------:R-:W-:Y:S02]  /*1e20*/  IMAD R59, R57, R67, R6 ;  /* 0x00000043393b7224 */ /* 0x000fe400078e0206 */
[-C--:B-1----:R-:W-:Y:S02]  /*1e30*/  IMAD R8, R9, R68.reuse, RZ ;  /* 0x0000004409087224 */ /* 0x082fe400078e02ff */
[----:B------:R-:W-:Y:S02]  /*1e40*/  IMAD.IADD R13, R61, 0x1, R59 ;  /* 0x000000013d0d7824 */ /* 0x000fe400078e023b */
[----:B------:R-:W-:Y:S02]  /*1e50*/  IMAD.MOV.U32 R12, RZ, RZ, R60 ;  /* 0x000000ffff0c7224 */ /* 0x000fe400078e003c */
[C---:B------:R-:W-:Y:S02]  /*1e60*/  IMAD R63, R73.reuse, R69, R8 ;  /* 0x00000045493f7224 */ /* 0x040fe400078e0208 */
[----:B------:R-:W-:-:S04]  /*1e70*/  IMAD.WIDE.U32 R6, R73, R68, R12 ;  /* 0x0000004449067225 */ /* 0x000fc800078e000c */
[----:B------:R-:W-:Y:S01]  /*1e80*/  IMAD.IADD R5, R7, 0x1, R63 ;  /* 0x0000000107057824 */ /* 0x000fe200078e023f */
[----:B--2---:R-:W-:-:S04]  /*1e90*/  LEA R14, P0, R6, R70, 0x2 ;  /* 0x00000046060e7211 */ /* 0x004fc800078010ff */
[----:B------:R-:W-:-:S05]  /*1ea0*/  LEA.HI.X R15, R6, R71, R5, 0x2, P0 ;  /* 0x00000047060f7211 */ /* 0x000fca00000f1405 */
[----:B------:R0:W2:Y:S01]  /*1eb0*/  @P2 LDG.E.LTC128B R5, desc[UR36][R14.64] ;  /* 0x000000240e052981 */ /* 0x0000a2000c1e1920 */
[----:B------:R-:W-:Y:S01]  /*1ec0*/  LEA R8, P3, R58, UR4, 0x2 ;  /* 0x000000043a087c11 */ /* 0x000fe2000f8610ff */
[----:B------:R-:W-:Y:S01]  /*1ed0*/  IMAD.WIDE.U32 R6, R73, R68, R10 ;  /* 0x0000004449067225 */ /* 0x000fe200078e000a */
[----:B------:R-:W-:Y:S01]  /*1ee0*/  ISETP.GT.AND P0, PT, R4, 0x1, PT ;  /* 0x000000010400780c */ /* 0x000fe20003f04270 */
[----:B------:R-:W-:Y:S02]  /*1ef0*/  BSSY B1, `(.L_x_30) ;  /* 0x0000012000017945 */ /* 0x000fe40003800000 */
[----:B------:R-:W-:Y:S02]  /*1f00*/  IMAD.IADD R7, R63, 0x1, R7 ;  /* 0x000000013f077824 */ /* 0x000fe400078e0207 */
[----:B------:R-:W-:Y:S01]  /*1f10*/  IMAD.WIDE.U32 R20, R57, R66, R6 ;  /* 0x0000004239147225 */ /* 0x000fe200078e0006 */
[----:B0-----:R-:W-:-:S03]  /*1f20*/  SHF.L.U64.HI R15, R68, 0x3, R69 ;  /* 0x00000003440f7819 */ /* 0x001fc60000010245 */
[----:B------:R-:W-:Y:S01]  /*1f30*/  IMAD.IADD R7, R59, 0x1, R21 ;  /* 0x000000013b077824 */ /* 0x000fe200078e0215 */
[----:B------:R-:W-:Y:S01]  /*1f40*/  LEA R6, P4, R20, R70, 0x2 ;  /* 0x0000004614067211 */ /* 0x000fe200078810ff */
[----:B------:R-:W-:-:S03]  /*1f50*/  IMAD.SHL.U32 R14, R68, 0x8, RZ ;  /* 0x00000008440e7824 */ /* 0x000fc600078e00ff */
[----:B------:R-:W-:Y:S01]  /*1f60*/  LEA.HI.X R7, R20, R71, R7, 0x2, P4 ;  /* 0x0000004714077211 */ /* 0x000fe200020f1407 */
[----:B------:R-:W-:Y:S01]  /*1f70*/  IMAD.WIDE.U32 R20, R73, R68, R14 ;  /* 0x0000004449147225 */ /* 0x000fe200078e000e */
[----:B--2---:R-:W-:-:S05]  /*1f80*/  LOP3.LUT R9, R5, 0xffffe000, RZ, 0xc0, !PT ;  /* 0xffffe00005097812 */ /* 0x004fca00078ec0ff */
[----:B------:R-:W-:-:S04]  /*1f90*/  FMUL R9, R9, R56 ;  /* 0x0000003809097220 */ /* 0x000fc80000400000 */
[----:B------:R-:W-:Y:S01]  /*1fa0*/  FFMA R67, R24, R23, R9 ;  /* 0x0000001718437223 */ /* 0x000fe20000000009 */
[----:B------:R-:W-:Y:S02]  /*1fb0*/  LEA.HI.X R9, R58, UR5, R75, 0x2, P3 ;  /* 0x000000053a097c11 */ /* 0x000fe400098f144b */
[----:B------:R-:W-:Y:S02]  /*1fc0*/  ISETP.GT.AND P3, PT, R3, RZ, P0 ;  /* 0x000000ff0300720c */ /* 0x000fe40000764270 */
[----:B------:R-:W-:-:S05]  /*1fd0*/  F2FP.TF32.F32.PACK_B R67, R67 ;  /* 0x00000043ff43723e */ /* 0x000fca00024050ff */
[----:B------:R0:W-:Y:S06]  /*1fe0*/  @P2 STG.E desc[UR36][R8.64], R67 ;  /* 0x0000004308002986 */ /* 0x0001ec000c101924 */
[----:B------:R-:W-:Y:S05]  /*1ff0*/  @!P3 BRA `(.L_x_31) ;  /* 0x000000000004b947 */ /* 0x000fea0003800000 */
[----:B------:R1:W5:Y:S02]  /*2000*/  LDG.E.LTC128B R5, desc[UR36][R6.64+0x4] ;  /* 0x0000042406057981 */ /* 0x000364000c1e1920 */
.L_x_31:
[----:B------:R-:W-:Y:S05]  /*2010*/  BSYNC B1 ;  /* 0x0000000000017941 */ /* 0x000fea0003800000 */
.L_x_30:
[----:B-----5:R-:W-:Y:S01]  /*2020*/  LOP3.LUT R15, R5, 0xffffe000, RZ, 0xc0, !PT ;  /* 0xffffe000050f7812 */ /* 0x020fe200078ec0ff */
[----:B------:R-:W-:Y:S01]  /*2030*/  IMAD.IADD R63, R63, 0x1, R21 ;  /* 0x000000013f3f7824 */ /* 0x000fe200078e0215 */
[----:B------:R-:W-:Y:S01]  /*2040*/  IADD3 R60, P2, R60, R20, RZ ;  /* 0x000000143c3c7210 */ /* 0x000fe20007f5e0ff */
[----:B------:R-:W-:Y:S01]  /*2050*/  IMAD.MOV.U32 R24, RZ, RZ, R5 ;  /* 0x000000ffff187224 */ /* 0x000fe200078e0005 */
[----:B------:R-:W-:Y:S01]  /*2060*/  ISETP.GT.AND P1, PT, R3, 0x8, P1 ;  /* 0x000000080300780c */ /* 0x000fe20000f24270 */
[----:B------:R-:W-:Y:S02]  /*2070*/  FMUL R12, R15, R56 ;  /* 0x000000380f0c7220 */ /* 0x000fe40000400000 */
[----:B------:R-:W-:Y:S01]  /*2080*/  IMAD.X R13, R63, 0x1, R13, P2 ;  /* 0x000000013f0d7824 */ /* 0x000fe200010e060d */
[----:B------:R-:W-:Y:S01]  /*2090*/  LEA R14, P2, R60, R70, 0x2 ;  /* 0x000000463c0e7211 */ /* 0x000fe200078410ff */
[----:B------:R-:W-:-:S03]  /*20a0*/  FFMA R25, R25, R23, R12 ;  /* 0x0000001719197223 */ /* 0x000fc6000000000c */
[----:B------:R-:W-:Y:S02]  /*20b0*/  LEA.HI.X R15, R60, R71, R13, 0x2, P2 ;  /* 0x000000473c0f7211 */ /* 0x000fe400010f140d */
[----:B------:R-:W-:-:S05]  /*20c0*/  F2FP.TF32.F32.PACK_B R25, R25 ;  /* 0x00000019ff19723e */ /* 0x000fca00024050ff */
[----:B------:R2:W-:Y:S04]  /*20d0*/  @P3 STG.E desc[UR36][R8.64+0x4], R25 ;  /* 0x0000041908003986 */ /* 0x0005e8000c101924 */
[----:B------:R-:W3:Y:S01]  /*20e0*/  @P1 LDG.E.LTC128B R24, desc[UR36][R14.64] ;  /* 0x000000240e181981 */ /* 0x000ee2000c1e1920 */
[----:B------:R-:W-:Y:S01]  /*20f0*/  IADD3 R20, P2, R10, R20, RZ ;  /* 0x000000140a147210 */ /* 0x000fe20007f5e0ff */
[----:B------:R-:W-:Y:S01]  /*2100*/  BSSY B1, `(.L_x_32) ;  /* 0x0000011000017945 */ /* 0x000fe20003800000 */
[----:B------:R-:W-:-:S03]  /*2110*/  ISETP.GT.AND P0, PT, R3, 0x8, P0 ;  /* 0x000000080300780c */ /* 0x000fc60000704270 */
[----:B------:R-:W-:Y:S01]  /*2120*/  IMAD.X R21, R11, 0x1, R63, P2 ;  /* 0x000000010b157824 */ /* 0x000fe200010e063f */
[C---:B------:R-:W-:Y:S02]  /*2130*/  SHF.L.U64.HI R11, R64.reuse, 0x5, R65 ;  /* 0x00000005400b7819 */ /* 0x040fe40000010241 */
[----:B------:R-:W-:Y:S01]  /*2140*/  LEA R12, P2, R64, R8, 0x5 ;  /* 0x00000008400c7211 */ /* 0x000fe200078428ff */
[----:B------:R-:W-:-:S04]  /*2150*/  IMAD.WIDE.U32 R20, R57, R66, R20 ;  /* 0x0000004239147225 */ /* 0x000fc800078e0014 */
[----:B------:R-:W-:Y:S01]  /*2160*/  IMAD.X R13, R11, 0x1, R9, P2 ;  /* 0x000000010b0d7824 */ /* 0x000fe200010e0609 */
[----:B------:R-:W-:Y:S02]  /*2170*/  LEA R10, P3, R20, R70, 0x2 ;  /* 0x00000046140a7211 */ /* 0x000fe400078610ff */
[----:B---3--:R-:W-:-:S05]  /*2180*/  LOP3.LUT R5, R24, 0xffffe000, RZ, 0xc0, !PT ;  /* 0xffffe00018057812 */ /* 0x008fca00078ec0ff */
[----:B------:R-:W-:-:S04]  /*2190*/  FMUL R5, R5, R56 ;  /* 0x0000003805057220 */ /* 0x000fc80000400000 */
[----:B------:R-:W-:Y:S01]  /*21a0*/  FFMA R57, R26, R23, R5 ;  /* 0x000000171a397223 */ /* 0x000fe20000000005 */
[----:B------:R-:W-:-:S04]  /*21b0*/  IMAD.IADD R5, R59, 0x1, R21 ;  /* 0x000000013b057824 */ /* 0x000fc800078e0215 */
[----:B------:R-:W-:Y:S02]  /*21c0*/  F2FP.TF32.F32.PACK_B R57, R57 ;  /* 0x00000039ff39723e */ /* 0x000fe400024050ff */
[----:B------:R-:W-:-:S03]  /*21d0*/  LEA.HI.X R11, R20, R71, R5, 0x2, P3 ;  /* 0x00000047140b7211 */ /* 0x000fc600018f1405 */
[----:B------:R2:W-:Y:S01]  /*21e0*/  @P1 STG.E desc[UR36][R12.64], R57 ;  /* 0x000000390c001986 */ /* 0x0005e2000c101924 */
[----:B------:R-:W-:Y:S05]  /*21f0*/  @!P0 BRA `(.L_x_33) ;  /* 0x0000000000048947 */ /* 0x000fea0003800000 */
[----:B------:R3:W5:Y:S02]  /*2200*/  LDG.E.LTC128B R24, desc[UR36][R10.64+0x4] ;  /* 0x000004240a187981 */ /* 0x000764000c1e1920 */
.L_x_33:
[----:B------:R-:W-:Y:S05]  /*2210*/  BSYNC B1 ;  /* 0x0000000000017941 */ /* 0x000fea0003800000 */
.L_x_32:
[----:B-----5:R-:W-:Y:S01]  /*2220*/  LOP3.LUT R5, R24, 0xffffe000, RZ, 0xc0, !PT ;  /* 0xffffe00018057812 */ /* 0x020fe200078ec0ff */
[----:B------:R-:W-:Y:S01]  /*2230*/  BSSY B1, `(.L_x_34) ;  /* 0x0000009000017945 */ /* 0x000fe20003800000 */
[----:B------:R-:W-:-:S03]  /*2240*/  ISETP.GT.AND P1, PT, R4, 0x8, PT ;  /* 0x000000080400780c */ /* 0x000fc60003f24270 */
[----:B------:R-:W-:Y:S01]  /*2250*/  FMUL R14, R5, R56 ;  /* 0x00000038050e7220 */ /* 0x000fe20000400000 */
[----:B------:R-:W-:-:S03]  /*2260*/  ISETP.GT.AND P2, PT, R3, RZ, P1 ;  /* 0x000000ff0300720c */ /* 0x000fc60000f44270 */
[----:B------:R-:W-:-:S05]  /*2270*/  FFMA R27, R27, R23, R14 ;  /* 0x000000171b1b7223 */ /* 0x000fca000000000e */
[----:B------:R-:W-:-:S05]  /*2280*/  F2FP.TF32.F32.PACK_B R27, R27 ;  /* 0x0000001bff1b723e */ /* 0x000fca00024050ff */
[----:B------:R4:W-:Y:S01]  /*2290*/  @P0 STG.E desc[UR36][R12.64+0x4], R27 ;  /* 0x0000041b0c000986 */ /* 0x0009e2000c101924 */
[----:B------:R-:W-:Y:S05]  /*22a0*/  @!P2 BRA `(.L_x_35) ;  /* 0x000000000004a947 */ /* 0x000fea0003800000 */
[----:B------:R0:W5:Y:S02]  /*22b0*/  LDG.E.LTC128B R24, desc[UR36][R6.64+0x20] ;  /* 0x0000202406187981 */ /* 0x000164000c1e1920 */
.L_x_35:
[----:B------:R-:W-:Y:S05]  /*22c0*/  BSYNC B1 ;  /* 0x0000000000017941 */ /* 0x000fea0003800000 */
.L_x_34:
        /* <DEDUP_REMOVED lines=10> */
.L_x_37:
[----:B------:R-:W-:Y:S05]  /*2370*/  BSYNC B1 ;  /* 0x0000000000017941 */ /* 0x000fea0003800000 */
.L_x_36:
[----:B0----5:R-:W-:Y:S01]  /*2380*/  LOP3.LUT R5, R24, 0xffffe000, RZ, 0xc0, !PT ;  /* 0xffffe00018057812 */ /* 0x021fe200078ec0ff */
[----:B------:R-:W-:Y:S01]  /*2390*/  BSSY B1, `(.L_x_38) ;  /* 0x0000008000017945 */ /* 0x000fe20003800000 */
[----:B------:R-:W-:-:S03]  /*23a0*/  ISETP.GT.AND P1, PT, R3, 0x8, P1 ;  /* 0x000000080300780c */ /* 0x000fc60000f24270 */
[----:B------:R-:W-:-:S04]  /*23b0*/  FMUL R14, R5, R56 ;  /* 0x00000038050e7220 */ /* 0x000fc80000400000 */
[----:B------:R-:W-:-:S05]  /*23c0*/  FFMA R29, R29, R23, R14 ;  /* 0x000000171d1d7223 */ /* 0x000fca000000000e */
[----:B------:R-:W-:-:S05]  /*23d0*/  F2FP.TF32.F32.PACK_B R29, R29 ;  /* 0x0000001dff1d723e */ /* 0x000fca00024050ff */
[----:B------:R0:W-:Y:S01]  /*23e0*/  @P3 STG.E desc[UR36][R8.64+0x24], R29 ;  /* 0x0000241d08003986 */ /* 0x0001e2000c101924 */
[----:B------:R-:W-:Y:S05]  /*23f0*/  @!P1 BRA `(.L_x_39) ;  /* 0x0000000000049947 */ /* 0x000fea0003800000 */
[----:B------:R0:W5:Y:S02]  /*2400*/  LDG.E.LTC128B R24, desc[UR36][R10.64+0x20] ;  /* 0x000020240a187981 */ /* 0x000164000c1e1920 */
.L_x_39:
[----:B------:R-:W-:Y:S05]  /*2410*/  BSYNC B1 ;  /* 0x0000000000017941 */ /* 0x000fea0003800000 */
.L_x_38:
[----:B-----5:R-:W-:Y:S01]  /*2420*/  LOP3.LUT R5, R24, 0xffffe000, RZ, 0xc0, !PT ;  /* 0xffffe00018057812 */ /* 0x020fe200078ec0ff */
        /* <DEDUP_REMOVED lines=8> */
.L_x_41:
[----:B------:R-:W-:Y:S05]  /*24b0*/  BSYNC B1 ;  /* 0x0000000000017941 */ /* 0x000fea0003800000 */
.L_x_40:
[----:B0----5:R-:W-:Y:S01]  /*24c0*/  LOP3.LUT R5, R24, 0xffffe000, RZ, 0xc0, !PT ;  /* 0xffffe00018057812 */ /* 0x021fe200078ec0ff */
        /* <DEDUP_REMOVED lines=9> */
.L_x_43:
[----:B------:R-:W-:Y:S05]  /*2560*/  BSYNC B1 ;  /* 0x0000000000017941 */ /* 0x000fea0003800000 */
.L_x_42:
        /* <DEDUP_REMOVED lines=10> */
.L_x_45:
[----:B------:R-:W-:Y:S05]  /*2610*/  BSYNC B1 ;  /* 0x0000000000017941 */ /* 0x000fea0003800000 */
.L_x_44:
        /* <DEDUP_REMOVED lines=9> */
.L_x_47:
[----:B------:R-:W-:Y:S05]  /*26b0*/  BSYNC B1 ;  /* 0x0000000000017941 */ /* 0x000fea0003800000 */
.L_x_46:
        /* <DEDUP_REMOVED lines=9> */
.L_x_49:
[----:B------:R-:W-:Y:S05]  /*2750*/  BSYNC B1 ;  /* 0x0000000000017941 */ /* 0x000fea0003800000 */
.L_x_48:
        /* <DEDUP_REMOVED lines=10> */
.L_x_51:
[----:B------:R-:W-:Y:S05]  /*2800*/  BSYNC B1 ;  /* 0x0000000000017941 */ /* 0x000fea0003800000 */
.L_x_50:
        /* <DEDUP_REMOVED lines=10> */
.L_x_53:
[----:B------:R-:W-:Y:S05]  /*28b0*/  BSYNC B1 ;  /* 0x0000000000017941 */ /* 0x000fea0003800000 */
.L_x_52:
        /* <DEDUP_REMOVED lines=9> */
.L_x_55:
[----:B------:R-:W-:Y:S05]  /*2950*/  BSYNC B1 ;  /* 0x0000000000017941 */ /* 0x000fea0003800000 */
.L_x_54:
        /* <DEDUP_REMOVED lines=9> */
.L_x_57:
[----:B------:R-:W-:Y:S05]  /*29f0*/  BSYNC B1 ;  /* 0x0000000000017941 */ /* 0x000fea0003800000 */
.L_x_56:
        /* <DEDUP_REMOVED lines=10> */
.L_x_59:
[----:B------:R-:W-:Y:S05]  /*2aa0*/  BSYNC B1 ;  /* 0x0000000000017941 */ /* 0x000fea0003800000 */
.L_x_58:
        /* <DEDUP_REMOVED lines=10> */
.L_x_61:
[----:B------:R-:W-:Y:S05]  /*2b50*/  BSYNC B1 ;  /* 0x0000000000017941 */ /* 0x000fea0003800000 */
.L_x_60:
        /* <DEDUP_REMOVED lines=9> */
.L_x_63:
[----:B------:R-:W-:Y:S05]  /*2bf0*/  BSYNC B1 ;  /* 0x0000000000017941 */ /* 0x000fea0003800000 */
.L_x_62:
        /* <DEDUP_REMOVED lines=9> */
.L_x_65:
[----:B------:R-:W-:Y:S05]  /*2c90*/  BSYNC B1 ;  /* 0x0000000000017941 */ /* 0x000fea0003800000 */
.L_x_64:
        /* <DEDUP_REMOVED lines=10> */
.L_x_67:
[----:B------:R-:W-:Y:S05]  /*2d40*/  BSYNC B1 ;  /* 0x0000000000017941 */ /* 0x000fea0003800000 */
.L_x_66:
        /* <DEDUP_REMOVED lines=10> */
.L_x_69:
[----:B------:R-:W-:Y:S05]  /*2df0*/  BSYNC B1 ;  /* 0x0000000000017941 */ /* 0x000fea0003800000 */
.L_x_68:
        /* <DEDUP_REMOVED lines=9> */
.L_x_71:
[----:B------:R-:W-:Y:S05]  /*2e90*/  BSYNC B1 ;  /* 0x0000000000017941 */ /* 0x000fea0003800000 */
.L_x_70:
        /* <DEDUP_REMOVED lines=9> */
.L_x_73:
[----:B------:R-:W-:Y:S05]  /*2f30*/  BSYNC B1 ;  /* 0x0000000000017941 */ /* 0x000fea0003800000 */
.L_x_72:
        /* <DEDUP_REMOVED lines=10> */
.L_x_75:
[----:B------:R-:W-:Y:S05]  /*2fe0*/  BSYNC B1 ;  /* 0x0000000000017941 */ /* 0x000fea0003800000 */
.L_x_74:
        /* <DEDUP_REMOVED lines=10> */
.L_x_77:
[----:B------:R-:W-:Y:S05]  /*3090*/  BSYNC B1 ;  /* 0x0000000000017941 */ /* 0x000fea0003800000 */
.L_x_76:
        /* <DEDUP_REMOVED lines=9> */
.L_x_79:
[----:B------:R-:W-:Y:S05]  /*3130*/  BSYNC B1 ;  /* 0x0000000000017941 */ /* 0x000fea0003800000 */
.L_x_78:
        /* <DEDUP_REMOVED lines=9> */
.L_x_81:
[----:B------:R-:W-:Y:S05]  /*31d0*/  BSYNC B1 ;  /* 0x0000000000017941 */ /* 0x000fea0003800000 */
.L_x_80:
        /* <DEDUP_REMOVED lines=10> */
.L_x_83:
[----:B------:R-:W-:Y:S05]  /*3280*/  BSYNC B1 ;  /* 0x0000000000017941 */ /* 0x000fea0003800000 */
.L_x_82:
[----:B-----5:R-:W-:Y:S01]  /*3290*/  LOP3.LUT R5, R24, 0xffffe000, RZ, 0xc0, !PT ;  /* 0xffffe00018057812 */ /* 0x020fe200078ec0ff */
[----:B------:R-:W-:Y:S01]  /*32a0*/  BSSY B1, `(.L_x_84) ;  /* 0x000000b000017945 */ /* 0x000fe20003800000 */
[----:B------:R-:W-:Y:S01]  /*32b0*/  ISETP.GT.AND P0, PT, R4, 0x39, PT ;  /* 0x000000390400780c */ /* 0x000fe20003f04270 */
[----:B------:R-:W-:Y:S02]  /*32c0*/  @P2 IMAD.MOV.U32 R4, RZ, RZ, R8 ;  /* 0x000000ffff042224 */ /* 0x000fe400078e0008 */
[----:B------:R-:W-:Y:S01]  /*32d0*/  FMUL R5, R5, R56 ;  /* 0x0000003805057220 */ /* 0x000fe20000400000 */
[----:B------:R-:W-:-:S03]  /*32e0*/  ISETP.GT.AND P3, PT, R3, RZ, P0 ;  /* 0x000000ff0300720c */ /* 0x000fc60000764270 */
[----:B------:R-:W-:Y:S01]  /*32f0*/  FFMA R15, R52, R23, R5 ;  /* 0x00000017340f7223 */ /* 0x000fe20000000005 */
[----:B------:R-:W-:-:S04]  /*3300*/  @P2 IMAD.MOV.U32 R5, RZ, RZ, R9 ;  /* 0x000000ffff052224 */ /* 0x000fc800078e0009 */
[----:B------:R-:W-:-:S05]  /*3310*/  F2FP.TF32.F32.PACK_B R15, R15 ;  /* 0x0000000fff0f723e */ /* 0x000fca00024050ff */
[----:B------:R0:W-:Y:S01]  /*3320*/  @P2 STG.E desc[UR36][R4.64+0xe0], R15 ;  /* 0x0000e00f04002986 */ /* 0x0001e2000c101924 */
[----:B------:R-:W-:Y:S05]  /*3330*/  @!P3 BRA `(.L_x_85) ;  /* 0x000000000004b947 */ /* 0x000fea0003800000 */
[----:B------:R0:W5:Y:S02]  /*3340*/  LDG.E.LTC128B R24, desc[UR36][R6.64+0xe4] ;  /* 0x0000e42406187981 */ /* 0x000164000c1e1920 */
.L_x_85:
[----:B------:R-:W-:Y:S05]  /*3350*/  BSYNC B1 ;  /* 0x0000000000017941 */ /* 0x000fea0003800000 */
.L_x_84:
        /* <DEDUP_REMOVED lines=9> */
.L_x_87:
[----:B------:R-:W-:Y:S05]  /*33f0*/  BSYNC B1 ;  /* 0x0000000000017941 */ /* 0x000fea0003800000 */
.L_x_86:
[----:B-----5:R-:W-:Y:S01]  /*3400*/  LOP3.LUT R5, R24, 0xffffe000, RZ, 0xc0, !PT ;  /* 0xffffe00018057812 */ /* 0x020fe200078ec0ff */
[----:B------:R-:W-:Y:S01]  /*3410*/  @P1 IMAD.MOV.U32 R4, RZ, RZ, R12 ;  /* 0x000000ffff041224 */ /* 0x000fe200078e000c */
[----:B------:R-:W-:Y:S01]  /*3420*/  ISETP.GT.AND P0, PT, R3, 0x8, P0 ;  /* 0x000000080300780c */ /* 0x000fe20000704270 */
[----:B------:R-:W-:Y:S02]  /*3430*/  BSSY B1, `(.L_x_88) ;  /* 0x0000008000017945 */ /* 0x000fe40003800000 */
[----:B------:R-:W-:-:S04]  /*3440*/  FMUL R5, R5, R56 ;  /* 0x0000003805057220 */ /* 0x000fc80000400000 */
[----:B-1----:R-:W-:Y:S01]  /*3450*/  FFMA R7, R54, R23, R5 ;  /* 0x0000001736077223 */ /* 0x002fe20000000005 */
[----:B------:R-:W-:-:S04]  /*3460*/  @P1 IMAD.MOV.U32 R5, RZ, RZ, R13 ;  /* 0x000000ffff051224 */ /* 0x000fc800078e000d */
[----:B------:R-:W-:-:S05]  /*3470*/  F2FP.TF32.F32.PACK_B R7, R7 ;  /* 0x00000007ff07723e */ /* 0x000fca00024050ff */
[----:B------:R1:W-:Y:S01]  /*3480*/  @P1 STG.E desc[UR36][R4.64+0xe0], R7 ;  /* 0x0000e00704001986 */ /* 0x0003e2000c101924 */
[----:B------:R-:W-:Y:S05]  /*3490*/  @!P0 BRA `(.L_x_89) ;  /* 0x0000000000048947 */ /* 0x000fea0003800000 */
[----:B------:R0:W5:Y:S02]  /*34a0*/  LDG.E.LTC128B R24, desc[UR36][R10.64+0xe4] ;  /* 0x0000e4240a187981 */ /* 0x000164000c1e1920 */
.L_x_89:
[----:B------:R-:W-:Y:S05]  /*34b0*/  BSYNC B1 ;  /* 0x0000000000017941 */ /* 0x000fea0003800000 */
.L_x_88:
[----:B------:R-:W-:Y:S05]  /*34c0*/  @!P0 BRA `(.L_x_90) ;  /* 0x0000000800a88947 */ /* 0x000fea0003800000 */
[----:B-----5:R-:W-:-:S05]  /*34d0*/  LOP3.LUT R3, R24, 0xffffe000, RZ, 0xc0, !PT ;  /* 0xffffe00018037812 */ /* 0x020fca00078ec0ff */
[----:B-1----:R-:W-:-:S04]  /*34e0*/  FMUL R4, R3, R56 ;  /* 0x0000003803047220 */ /* 0x002fc80000400000 */
[----:B------:R-:W-:-:S05]  /*34f0*/  FFMA R55, R55, R23, R4 ;  /* 0x0000001737377223 */ /* 0x000fca0000000004 */
[----:B------:R-:W-:-:S05]  /*3500*/  F2FP.TF32.F32.PACK_B R55, R55 ;  /* 0x00000037ff37723e */ /* 0x000fca00024050ff */
[----:B------:R1:W-:Y:S01]  /*3510*/  STG.E desc[UR36][R12.64+0xe4], R55 ;  /* 0x0000e4370c007986 */ /* 0x0003e2000c101924 */
[----:B------:R-:W-:Y:S05]  /*3520*/  BRA `(.L_x_90) ;  /* 0x0000000800907947 */ /* 0x000fea0003800000 */
.L_x_29:
[----:B------:R-:W-:Y:S01]  /*3530*/  ISETP.GT.AND P3, PT, R4, 0x1, PT ;  /* 0x000000010400780c */ /* 0x000fe20003f64270 */
[----:B------:R-:W-:Y:S01]  /*3540*/  ULDC.64 UR4, c[0x0][0x5c0] ;  /* 0x0001700000047ab9 */ /* 0x000fe20000000a00 */
[-C--:B------:R-:W-:Y:S01]  /*3550*/  FMUL R5, R24, R23.reuse ;  /* 0x0000001718057220 */ /* 0x080fe20000400000 */
[----:B------:R-:W-:Y:S01]  /*3560*/  LEA R6, P4, R58, UR4, 0x2 ;  /* 0x000000043a067c11 */ /* 0x000fe2000f8810ff */
[-C--:B------:R-:W-:Y:S01]  /*3570*/  FMUL R25, R25, R23.reuse ;  /* 0x0000001719197220 */ /* 0x080fe20000400000 */
[----:B------:R-:W-:Y:S01]  /*3580*/  ISETP.GT.AND P0, PT, R3, RZ, P3 ;  /* 0x000000ff0300720c */ /* 0x000fe20001f04270 */
[-C--:B------:R-:W-:Y:S01]  /*3590*/  FMUL R11, R26, R23.reuse ;  /* 0x000000171a0b7220 */ /* 0x080fe20000400000 */
[----:B------:R-:W-:Y:S01]  /*35a0*/  LEA.HI.X R7, R58, UR5, R75, 0x2, P4 ;  /* 0x000000053a077c11 */ /* 0x000fe2000a0f144b */
[----:B------:R-:W-:Y:S01]  /*35b0*/  FMUL R27, R27, R23 ;  /* 0x000000171b1b7220 */ /* 0x000fe20000400000 */
[----:B------:R-:W-:Y:S01]  /*35c0*/  F2FP.TF32.F32.PACK_B R5, R5 ;  /* 0x00000005ff05723e */ /* 0x000fe200024050ff */
[----:B------:R-:W-:Y:S01]  /*35d0*/  FMUL R29, R29, R23 ;  /* 0x000000171d1d7220 */ /* 0x000fe20000400000 */
[----:B------:R-:W-:Y:S01]  /*35e0*/  F2FP.TF32.F32.PACK_B R25, R25 ;  /* 0x00000019ff19723e */ /* 0x000fe200024050ff */
[-C--:B------:R-:W-:Y:S01]  /*35f0*/  FMUL R31, R31, R23.reuse ;  /* 0x000000171f1f7220 */ /* 0x080fe20000400000 */
[C---:B------:R-:W-:Y:S01]  /*3600*/  SHF.L.U64.HI R65, R64.reuse, 0x5, R65 ;  /* 0x0000000540417819 */ /* 0x040fe20000010241 */
[----:B------:R0:W-:Y:S01]  /*3610*/  @P2 STG.E desc[UR36][R6.64], R5 ;  /* 0x0000000506002986 */ /* 0x0001e2000c101924 */
[----:B------:R-:W-:Y:S01]  /*3620*/  LEA R8, P4, R64, R6, 0x5 ;  /* 0x0000000640087211 */ /* 0x000fe200078828ff */
[-C--:B------:R-:W-:Y:S01]  /*3630*/  FMUL R13, R32, R23.reuse ;  /* 0x00000017200d7220 */ /* 0x080fe20000400000 */
[----:B------:R-:W-:Y:S01]  /*3640*/  ISETP.GT.AND P1, PT, R3, 0x8, P1 ;  /* 0x000000080300780c */ /* 0x000fe20000f24270 */
[----:B------:R-:W-:Y:S01]  /*3650*/  @P0 STG.E desc[UR36][R6.64+0x4], R25 ;  /* 0x0000041906000986 */ /* 0x000fe2000c101924 */
[C---:B------:R-:W-:Y:S01]  /*3660*/  ISETP.GT.AND P2, PT, R4.reuse, 0x8, PT ;  /* 0x000000080400780c */ /* 0x040fe20003f44270 */
[----:B------:R-:W-:Y:S01]  /*3670*/  IMAD.X R9, R65, 0x1, R7, P4 ;  /* 0x0000000141097824 */ /* 0x000fe200020e0607 */
[----:B------:R-:W-:Y:S01]  /*3680*/  ISETP.GT.AND P3, PT, R3, 0x8, P3 ;  /* 0x000000080300780c */ /* 0x000fe20001f64270 */
[-C--:B------:R-:W-:Y:S01]  /*3690*/  FMUL R33, R33, R23.reuse ;  /* 0x0000001721217220 */ /* 0x080fe20000400000 */
[----:B------:R-:W-:Y:S01]  /*36a0*/  ISETP.GT.AND P0, PT, R4, 0x9, PT ;  /* 0x000000090400780c */ /* 0x000fe20003f04270 */
[-C--:B------:R-:W-:Y:S01]  /*36b0*/  FMUL R35, R35, R23.reuse ;  /* 0x0000001723237220 */ /* 0x080fe20000400000 */
[C---:B------:R-:W-:Y:S01]  /*36c0*/  ISETP.GT.AND P5, PT, R3.reuse, RZ, P2 ;  /* 0x000000ff0300720c */ /* 0x040fe200017a4270 */
[-C--:B0-----:R-:W-:Y:S01]  /*36d0*/  FMUL R5, R28, R23.reuse ;  /* 0x000000171c057220 */ /* 0x081fe20000400000 */
[----:B------:R-:W-:Y:S01]  /*36e0*/  ISETP.GT.AND P4, PT, R3, RZ, P0 ;  /* 0x000000ff0300720c */ /* 0x000fe20000784270 */
[----:B------:R-:W-:Y:S01]  /*36f0*/  FMUL R37, R37, R23 ;  /* 0x0000001725257220 */ /* 0x000fe20000400000 */
[----:B------:R-:W-:Y:S01]  /*3700*/  F2FP.TF32.F32.PACK_B R11, R11 ;  /* 0x0000000bff0b723e */ /* 0x000fe200024050ff */
[----:B------:R-:W-:Y:S01]  /*3710*/  FMUL R39, R39, R23 ;  /* 0x0000001727277220 */ /* 0x000fe20000400000 */
[----:B------:R-:W-:Y:S01]  /*3720*/  F2FP.TF32.F32.PACK_B R27, R27 ;  /* 0x0000001bff1b723e */ /* 0x000fe200024050ff */
[----:B------:R-:W-:Y:S01]  /*3730*/  FMUL R41, R41, R23 ;  /* 0x0000001729297220 */ /* 0x000fe20000400000 */
[----:B------:R-:W-:Y:S01]  /*3740*/  F2FP.TF32.F32.PACK_B R5, R5 ;  /* 0x00000005ff05723e */ /* 0x000fe200024050ff */
[----:B------:R0:W-:Y:S01]  /*3750*/  @P1 STG.E desc[UR36][R8.64], R11 ;  /* 0x0000000b08001986 */ /* 0x0001e2000c101924 */
[----:B------:R-:W-:Y:S01]  /*3760*/  F2FP.TF32.F32.PACK_B R29, R29 ;  /* 0x0000001dff1d723e */ /* 0x000fe200024050ff */
[-C--:B------:R-:W-:Y:S01]  /*3770*/  FMUL R43, R43, R23.reuse ;  /* 0x000000172b2b7220 */ /* 0x080fe20000400000 */
[C---:B------:R-:W-:Y:S01]  /*3780*/  ISETP.GT.AND P1, PT, R4.reuse, 0x10, PT ;  /* 0x000000100400780c */ /* 0x040fe20003f24270 */
[----:B------:R-:W-:Y:S01]  /*3790*/  @P3 STG.E desc[UR36][R8.64+0x4], R27 ;  /* 0x0000041b08003986 */ /* 0x000fe2000c101924 */
[----:B------:R-:W-:Y:S01]  /*37a0*/  ISETP.GT.AND P3, PT, R4, 0x11, PT ;  /* 0x000000110400780c */ /* 0x000fe20003f64270 */
[-C--:B------:R-:W-:Y:S01]  /*37b0*/  FMUL R45, R45, R23.reuse ;  /* 0x000000172d2d7220 */ /* 0x080fe20000400000 */
[C---:B------:R-:W-:Y:S01]  /*37c0*/  ISETP.GT.AND P2, PT, R3.reuse, 0x8, P2 ;  /* 0x000000080300780c */ /* 0x040fe20001744270 */
[----:B------:R1:W-:Y:S01]  /*37d0*/  @P5 STG.E desc[UR36][R6.64+0x20], R5 ;  /* 0x0000200506005986 */ /* 0x0003e2000c101924 */
[----:B------:R-:W-:Y:S01]  /*37e0*/  ISETP.GT.AND P0, PT, R3, 0x8, P0 ;  /* 0x000000080300780c */ /* 0x000fe20000704270 */
[-C--:B------:R-:W-:Y:S01]  /*37f0*/  FMUL R47, R47, R23.reuse ;  /* 0x000000172f2f7220 */ /* 0x080fe20000400000 */
[C---:B------:R-:W-:Y:S01]  /*3800*/  ISETP.GT.AND P5, PT, R3.reuse, RZ, P1 ;  /* 0x000000ff0300720c */ /* 0x040fe20000fa4270 */
[----:B------:R-:W-:Y:S01]  /*3810*/  @P4 STG.E desc[UR36][R6.64+0x24], R29 ;  /* 0x0000241d06004986 */ /* 0x000fe2000c101924 */
        /* <DEDUP_REMOVED lines=8> */
[----:B-1----:R-:W-:Y:S01]  /*38a0*/  FMUL R5, R34, R23 ;  /* 0x0000001722057220 */ /* 0x002fe20000400000 */
[----:B------:R-:W-:Y:S01]  /*38b0*/  F2FP.TF32.F32.PACK_B R33, R33 ;  /* 0x00000021ff21723e */ /* 0x000fe200024050ff */
[----:B------:R0:W-:Y:S01]  /*38c0*/  @P2 STG.E desc[UR36][R8.64+0x20], R11 ;  /* 0x0000200b08002986 */ /* 0x0001e2000c101924 */
[----:B------:R-:W-:Y:S01]  /*38d0*/  ISETP.GT.AND P1, PT, R3, 0x8, P1 ;  /* 0x000000080300780c */ /* 0x000fe20000f24270 */
[-C--:B------:R-:W-:Y:S01]  /*38e0*/  FMUL R21, R52, R23.reuse ;  /* 0x0000001734157220 */ /* 0x080fe20000400000 */
[C---:B------:R-:W-:Y:S01]  /*38f0*/  ISETP.GT.AND P2, PT, R4.reuse, 0x19, PT ;  /* 0x000000190400780c */ /* 0x040fe20003f44270 */
[----:B------:R-:W-:Y:S01]  /*3900*/  @P0 STG.E desc[UR36][R8.64+0x24], R31 ;  /* 0x0000241f08000986 */ /* 0x000fe2000c101924 */
[----:B------:R-:W-:Y:S01]  /*3910*/  ISETP.GT.AND P0, PT, R4, 0x18, PT ;  /* 0x000000180400780c */ /* 0x000fe20003f04270 */
[----:B------:R-:W-:Y:S01]  /*3920*/  FMUL R53, R53, R23 ;  /* 0x0000001735357220 */ /* 0x000fe20000400000 */
[----:B------:R-:W-:Y:S01]  /*3930*/  F2FP.TF32.F32.PACK_B R5, R5 ;  /* 0x00000005ff05723e */ /* 0x000fe200024050ff */
[----:B------:R1:W-:Y:S01]  /*3940*/  @P5 STG.E desc[UR36][R6.64+0x40], R13 ;  /* 0x0000400d06005986 */ /* 0x0003e2000c101924 */
[----:B------:R-:W-:Y:S01]  /*3950*/  ISETP.GT.AND P5, PT, R3, RZ, P0 ;  /* 0x000000ff0300720c */ /* 0x000fe200007a4270 */
[----:B------:R-:W-:Y:S01]  /*3960*/  FMUL R55, R55, R23 ;  /* 0x0000001737377220 */ /* 0x000fe20000400000 */
[----:B------:R-:W-:Y:S01]  /*3970*/  F2FP.TF32.F32.PACK_B R35, R35 ;  /* 0x00000023ff23723e */ /* 0x000fe200024050ff */
[----:B------:R-:W-:Y:S01]  /*3980*/  @P4 STG.E desc[UR36][R6.64+0x44], R33 ;  /* 0x0000442106004986 */ /* 0x000fe2000c101924 */
[C---:B------:R-:W-:Y:S01]  /*3990*/  ISETP.GT.AND P4, PT, R3.reuse, 0x8, P3 ;  /* 0x000000080300780c */ /* 0x040fe20001f84270 */
[----:B0-----:R-:W-:Y:S01]  /*39a0*/  FMUL R11, R36, R23 ;  /* 0x00000017240b7220 */ /* 0x001fe20000400000 */
[----:B------:R-:W-:Y:S01]  /*39b0*/  ISETP.GT.AND P3, PT, R3, RZ, P2 ;  /* 0x000000ff0300720c */ /* 0x000fe20001764270 */
[----:B------:R0:W-:Y:S01]  /*39c0*/  @P1 STG.E desc[UR36][R8.64+0x40], R5 ;  /* 0x0000400508001986 */ /* 0x0001e2000c101924 */
[----:B------:R-:W-:-:S02]  /*39d0*/  F2FP.TF32.F32.PACK_B R37, R37 ;  /* 0x00000025ff25723e */ /* 0x000fc400024050ff */
[----:B------:R-:W-:Y:S01]  /*39e0*/  F2FP.TF32.F32.PACK_B R11, R11 ;  /* 0x0000000bff0b723e */ /* 0x000fe200024050ff */
[----:B-1----:R-:W-:Y:S01]  /*39f0*/  FMUL R13, R40, R23 ;  /* 0x00000017280d7220 */ /* 0x002fe20000400000 */
[----:B------:R-:W-:Y:S02]  /*3a00*/  ISETP.GT.AND P1, PT, R4, 0x20, PT ;  /* 0x000000200400780c */ /* 0x000fe40003f24270 */
[C---:B------:R-:W-:Y:S02]  /*3a10*/  ISETP.GT.AND P0, PT, R3.reuse, 0x8, P0 ;  /* 0x000000080300780c */ /* 0x040fe40000704270 */
[----:B------:R-:W-:Y:S01]  /*3a20*/  F2FP.TF32.F32.PACK_B R39, R39 ;  /* 0x00000027ff27723e */ /* 0x000fe200024050ff */
[----:B------:R-:W-:Y:S01]  /*3a30*/  @P4 STG.E desc[UR36][R8.64+0x44], R35 ;  /* 0x0000442308004986 */ /* 0x000fe2000c101924 */
[C---:B------:R-:W-:Y:S01]  /*3a40*/  ISETP.GT.AND P4, PT, R3.reuse, 0x8, P2 ;  /* 0x000000080300780c */ /* 0x040fe20001784270 */
[----:B0-----:R-:W-:Y:S01]  /*3a50*/  FMUL R5, R38, R23 ;  /* 0x0000001726057220 */ /* 0x001fe20000400000 */
[----:B------:R-:W-:Y:S01]  /*3a60*/  ISETP.GT.AND P2, PT, R4, 0x21, PT ;  /* 0x000000210400780c */ /* 0x000fe20003f44270 */
[----:B------:R0:W-:Y:S01]  /*3a70*/  @P5 STG.E desc[UR36][R6.64+0x60], R11 ;  /* 0x0000600b06005986 */ /* 0x0001e2000c101924 */
[----:B------:R-:W-:-:S02]  /*3a80*/  ISETP.GT.AND P5, PT, R3, RZ, P1 ;  /* 0x000000ff0300720c */ /* 0x000fc40000fa4270 */
[----:B------:R-:W-:Y:S01]  /*3a90*/  F2FP.TF32.F32.PACK_B R5, R5 ;  /* 0x00000005ff05723e */ /* 0x000fe200024050ff */
[----:B------:R-:W-:Y:S01]  /*3aa0*/  @P3 STG.E desc[UR36][R6.64+0x64], R37 ;  /* 0x0000642506003986 */ /* 0x000fe2000c101924 */
[C---:B------:R-:W-:Y:S02]  /*3ab0*/  ISETP.GT.AND P3, PT, R3.reuse, RZ, P2 ;  /* 0x000000ff0300720c */ /* 0x040fe40001764270 */
[----:B------:R-:W-:Y:S01]  /*3ac0*/  F2FP.TF32.F32.PACK_B R13, R13 ;  /* 0x0000000dff0d723e */ /* 0x000fe200024050ff */
[----:B------:R1:W-:Y:S01]  /*3ad0*/  @P0 STG.E desc[UR36][R8.64+0x60], R5 ;  /* 0x0000600508000986 */ /* 0x0003e2000c101924 */
[----:B------:R-:W-:Y:S02]  /*3ae0*/  F2FP.TF32.F32.PACK_B R41, R41 ;  /* 0x00000029ff29723e */ /* 0x000fe400024050ff */
[----:B------:R-:W-:Y:S01]  /*3af0*/  ISETP.GT.AND P1, PT, R3, 0x8, P1 ;  /* 0x000000080300780c */ /* 0x000fe20000f24270 */
[----:B------:R-:W-:Y:S01]  /*3b00*/  @P4 STG.E desc[UR36][R8.64+0x64], R39 ;  /* 0x0000642708004986 */ /* 0x000fe2000c101924 */
[----:B------:R-:W-:Y:S01]  /*3b10*/  ISETP.GT.AND P4, PT, R4, 0x28, PT ;  /* 0x000000280400780c */ /* 0x000fe20003f84270 */
[----:B0-----:R-:W-:Y:S01]  /*3b20*/  FMUL R11, R44, R23 ;  /* 0x000000172c0b7220 */ /* 0x001fe20000400000 */
[----:B------:R-:W-:Y:S01]  /*3b30*/  F2FP.TF32.F32.PACK_B R43, R43 ;  /* 0x0000002bff2b723e */ /* 0x000fe200024050ff */
[----:B------:R0:W-:Y:S01]  /*3b40*/  @P5 STG.E desc[UR36][R6.64+0x80], R13 ;  /* 0x0000800d06005986 */ /* 0x0001e2000c101924 */
[----:B------:R-:W-:-:S02]  /*3b50*/  ISETP.GT.AND P5, PT, R4, 0x29, PT ;  /* 0x000000290400780c */ /* 0x000fc40003fa4270 */
[----:B------:R-:W-:Y:S01]  /*3b60*/  F2FP.TF32.F32.PACK_B R11, R11 ;  /* 0x0000000bff0b723e */ /* 0x000fe200024050ff */
[----:B------:R-:W-:Y:S01]  /*3b70*/  @P3 STG.E desc[UR36][R6.64+0x84], R41 ;  /* 0x0000842906003986 */ /* 0x000fe2000c101924 */
[C---:B------:R-:W-:Y:S01]  /*3b80*/  ISETP.GT.AND P3, PT, R3.reuse, 0x8, P2 ;  /* 0x000000080300780c */ /* 0x040fe20001764270 */
[-C--:B-1----:R-:W-:Y:S01]  /*3b90*/  FMUL R5, R42, R23.reuse ;  /* 0x000000172a057220 */ /* 0x082fe20000400000 */
[C---:B------:R-:W-:Y:S02]  /*3ba0*/  ISETP.GT.AND P2, PT, R3.reuse, RZ, P4 ;  /* 0x000000ff0300720c */ /* 0x040fe40002744270 */
[C---:B------:R-:W-:Y:S02]  /*3bb0*/  ISETP.GT.AND P0, PT, R3.reuse, RZ, P5 ;  /* 0x000000ff0300720c */ /* 0x040fe40002f04270 */
[----:B------:R-:W-:Y:S01]  /*3bc0*/  ISETP.GT.AND P4, PT, R3, 0x8, P4 ;  /* 0x000000080300780c */ /* 0x000fe20002784270 */
[----:B0-----:R-:W-:Y:S01]  /*3bd0*/  FMUL R13, R46, R23 ;  /* 0x000000172e0d7220 */ /* 0x001fe20000400000 */
[----:B------:R-:W-:-:S02]  /*3be0*/  F2FP.TF32.F32.PACK_B R5, R5 ;  /* 0x00000005ff05723e */ /* 0x000fc400024050ff */
[----:B------:R-:W-:Y:S02]  /*3bf0*/  F2FP.TF32.F32.PACK_B R45, R45 ;  /* 0x0000002dff2d723e */ /* 0x000fe400024050ff */
[----:B------:R-:W-:Y:S01]  /*3c00*/  ISETP.GT.AND P5, PT, R3, 0x8, P5 ;  /* 0x000000080300780c */ /* 0x000fe20002fa4270 */
[----:B------:R0:W-:Y:S01]  /*3c10*/  @P1 STG.E desc[UR36][R8.64+0x80], R5 ;  /* 0x0000800508001986 */ /* 0x0001e2000c101924 */
[C---:B------:R-:W-:Y:S02]  /*3c20*/  ISETP.GT.AND P1, PT, R4.reuse, 0x38, PT ;  /* 0x000000380400780c */ /* 0x040fe40003f24270 */
[----:B------:R-:W-:Y:S01]  /*3c30*/  F2FP.TF32.F32.PACK_B R13, R13 ;  /* 0x0000000dff0d723e */ /* 0x000fe200024050ff */
[----:B------:R-:W-:Y:S01]  /*3c40*/  @P3 STG.E desc[UR36][R8.64+0x84], R43 ;  /* 0x0000842b08003986 */ /* 0x000fe2000c101924 */
[C---:B------:R-:W-:Y:S02]  /*3c50*/  ISETP.GT.AND P3, PT, R4.reuse, 0x30, PT ;  /* 0x000000300400780c */ /* 0x040fe40003f64270 */
[----:B------:R-:W-:Y:S01]  /*3c60*/  F2FP.TF32.F32.PACK_B R47, R47 ;  /* 0x0000002fff2f723e */ /* 0x000fe200024050ff */
[----:B------:R1:W-:Y:S01]  /*3c70*/  @P2 STG.E desc[UR36][R6.64+0xa0], R11 ;  /* 0x0000a00b06002986 */ /* 0x0003e2000c101924 */
[----:B------:R-:W-:-:S02]  /*3c80*/  ISETP.GT.AND P2, PT, R4, 0x31, PT ;  /* 0x000000310400780c */ /* 0x000fc40003f44270 */
[----:B------:R-:W-:Y:S01]  /*3c90*/  F2FP.TF32.F32.PACK_B R49, R49 ;  /* 0x00000031ff31723e */ /* 0x000fe200024050ff */
[----:B------:R-:W-:Y:S01]  /*3ca0*/  @P0 STG.E desc[UR36][R6.64+0xa4], R45 ;  /* 0x0000a42d06000986 */ /* 0x000fe2000c101924 */
[----:B------:R-:W-:Y:S01]  /*3cb0*/  ISETP.GT.AND P0, PT, R4, 0x39, PT ;  /* 0x000000390400780c */ /* 0x000fe20003f04270 */
[----:B------:R-:W-:Y:S01]  /*3cc0*/  @P4 IMAD.MOV.U32 R4, RZ, RZ, R8 ;  /* 0x000000ffff044224 */ /* 0x000fe200078e0008 */
[----:B------:R-:W-:Y:S01]  /*3cd0*/  F2FP.TF32.F32.PACK_B R15, R15 ;  /* 0x0000000fff0f723e */ /* 0x000fe200024050ff */
[----:B0-----:R-:W-:Y:S01]  /*3ce0*/  @P4 IMAD.MOV.U32 R5, RZ, RZ, R9 ;  /* 0x000000ffff054224 */ /* 0x001fe200078e0009 */
[----:B------:R-:W-:Y:S02]  /*3cf0*/  F2FP.TF32.F32.PACK_B R51, R51 ;  /* 0x00000033ff33723e */ /* 0x000fe400024050ff */
[----:B------:R-:W-:Y:S01]  /*3d00*/  F2FP.TF32.F32.PACK_B R21, R21 ;  /* 0x00000015ff15723e */ /* 0x000fe200024050ff */
[----:B-1----:R-:W-:Y:S01]  /*3d10*/  FMUL R11, R48, R23 ;  /* 0x00000017300b7220 */ /* 0x002fe20000400000 */
[----:B------:R0:W-:Y:S01]  /*3d20*/  @P4 STG.E desc[UR36][R4.64+0xa0], R13 ;  /* 0x0000a00d04004986 */ /* 0x0001e2000c101924 */
[----:B------:R-:W-:-:S02]  /*3d30*/  ISETP.GT.AND P4, PT, R3, RZ, P3 ;  /* 0x000000ff0300720c */ /* 0x000fc40001f84270 */
[----:B------:R-:W-:Y:S02]  /*3d40*/  ISETP.GT.AND P3, PT, R3, 0x8, P3 ;  /* 0x000000080300780c */ /* 0x000fe40001f64270 */
[----:B------:R-:W-:Y:S02]  /*3d50*/  F2FP.TF32.F32.PACK_B R11, R11 ;  /* 0x0000000bff0b723e */ /* 0x000fe400024050ff */
[----:B------:R-:W-:Y:S02]  /*3d60*/  F2FP.TF32.F32.PACK_B R53, R53 ;  /* 0x00000035ff35723e */ /* 0x000fe400024050ff */
[----:B------:R-:W-:Y:S01]  /*3d70*/  F2FP.TF32.F32.PACK_B R55, R55 ;  /* 0x00000037ff37723e */ /* 0x000fe200024050ff */
[----:B0-----:R-:W-:Y:S02]  /*3d80*/  @P5 IMAD.MOV.U32 R4, RZ, RZ, R8 ;  /* 0x000000ffff045224 */ /* 0x001fe400078e0008 */
[----:B------:R-:W-:Y:S01]  /*3d90*/  FMUL R13, R54, R23 ;  /* 0x00000017360d7220 */ /* 0x000fe20000400000 */
[----:B------:R-:W-:-:S04]  /*3da0*/  @P5 IMAD.MOV.U32 R5, RZ, RZ, R9 ;  /* 0x000000ffff055224 */ /* 0x000fc800078e0009 */
[----:B------:R-:W-:Y:S01]  /*3db0*/  F2FP.TF32.F32.PACK_B R13, R13 ;  /* 0x0000000dff0d723e */ /* 0x000fe200024050ff */
[----:B------:R0:W-:Y:S01]  /*3dc0*/  @P5 STG.E desc[UR36][R4.64+0xa4], R47 ;  /* 0x0000a42f04005986 */ /* 0x0001e2000c101924 */
[C---:B------:R-:W-:Y:S02]  /*3dd0*/  ISETP.GT.AND P5, PT, R3.reuse, RZ, P2 ;  /* 0x000000ff0300720c */ /* 0x040fe400017a4270 */
[----:B------:R-:W-:Y:S01]  /*3de0*/  ISETP.GT.AND P2, PT, R3, 0x8, P2 ;  /* 0x000000080300780c */ /* 0x000fe20001744270 */
[----:B0-----:R-:W-:Y:S02]  /*3df0*/  @P4 IMAD.MOV.U32 R4, RZ, RZ, R6 ;  /* 0x000000ffff044224 */ /* 0x001fe400078e0006 */
[----:B------:R-:W-:-:S05]  /*3e00*/  @P4 IMAD.MOV.U32 R5, RZ, RZ, R7 ;  /* 0x000000ffff054224 */ /* 0x000fca00078e0007 */
        /* <DEDUP_REMOVED lines=10> */
[----:B------:R0:W-:Y:S02]  /*3eb0*/  @P3 STG.E desc[UR36][R4.64+0xc0], R15 ;  /* 0x0000c00f04003986 */ /* 0x0001e4000c101924 */
[----:B0-----:R-:W-:Y:S02]  /*3ec0*/  @P2 IMAD.MOV.U32 R4, RZ, RZ, R8 ;  /* 0x000000ffff042224 */ /* 0x001fe400078e0008 */
[----:B------:R-:W-:-:S05]  /*3ed0*/  @P2 IMAD.MOV.U32 R5, RZ, RZ, R9 ;  /* 0x000000ffff052224 */ /* 0x000fca00078e0009 */
[----:B------:R0:W-:Y:S02]  /*3ee0*/  @P2 STG.E desc[UR36][R4.64+0xc4], R51 ;  /* 0x0000c43304002986 */ /* 0x0001e4000c101924 */
[----:B0-----:R-:W-:Y:S02]  /*3ef0*/  @P4 IMAD.MOV.U32 R4, RZ, RZ, R6 ;  /* 0x000000ffff044224 */ /* 0x001fe400078e0006 */
[----:B------:R-:W-:-:S05]  /*3f00*/  @P4 IMAD.MOV.U32 R5, RZ, RZ, R7 ;  /* 0x000000ffff054224 */ /* 0x000fca00078e0007 */
[----:B------:R0:W-:Y:S04]  /*3f10*/  @P4 STG.E desc[UR36][R4.64+0xe0], R21 ;  /* 0x0000e01504004986 */ /* 0x0001e8000c101924 */
[----:B------:R1:W-:Y:S01]  /*3f20*/  @P5 STG.E desc[UR36][R6.64+0xe4], R53 ;  /* 0x0000e43506005986 */ /* 0x0003e2000c101924 */
[----:B0-----:R-:W-:Y:S02]  /*3f30*/  @P1 IMAD.MOV.U32 R4, RZ, RZ, R8 ;  /* 0x000000ffff041224 */ /* 0x001fe400078e0008 */
[----:B------:R-:W-:-:S05]  /*3f40*/  @P1 IMAD.MOV.U32 R5, RZ, RZ, R9 ;  /* 0x000000ffff051224 */ /* 0x000fca00078e0009 */
[----:B------:R1:W-:Y:S04]  /*3f50*/  @P1 STG.E desc[UR36][R4.64+0xe0], R13 ;  /* 0x0000e00d04001986 */ /* 0x0003e8000c101924 */
[----:B------:R1:W-:Y:S02]  /*3f60*/  @P0 STG.E desc[UR36][R8.64+0xe4], R55 ;  /* 0x0000e43708000986 */ /* 0x0003e4000c101924 */
.L_x_90:
[----:B------:R-:W-:Y:S05]  /*3f70*/  BSYNC B0 ;  /* 0x0000000000007941 */ /* 0x000fea0003800000 */
.L_x_28:
[----:B------:R-:W-:Y:S01]  /*3f80*/  ULDC UR4, c[0x0][0xc] ;  /* 0x0000030000047ab9 */ /* 0x000fe20000000800 */
[----:B------:R-:W-:Y:S01]  /*3f90*/  ULDC UR5, c[0x0][0x10] ;  /* 0x0000040000057ab9 */ /* 0x000fe20000000800 */
[----:B------:R-:W0:Y:S01]  /*3fa0*/  LDC R3, c[0x0][0x14] ;  /* 0x00000500ff037b82 */ /* 0x000e220000000800 */
[----:B------:R-:W-:Y:S01]  /*3fb0*/  UIMAD.WIDE.U32 UR4, UR4, UR5, URZ ;  /* 0x00000005040472a5 */ /* 0x000fe2000f8e003f */
[----:B------:R-:W-:Y:S02]  /*3fc0*/  IMAD.MOV.U32 R59, RZ, RZ, -0x1 ;  /* 0xffffffffff3b7424 */ /* 0x000fe400078e00ff */
[----:B--2---:R-:W-:-:S03]  /*3fd0*/  IMAD.MOV.U32 R57, RZ, RZ, -0x1 ;  /* 0xffffffffff397424 */ /* 0x004fc600078e00ff */
[----:B0-----:R-:W-:-:S04]  /*3fe0*/  IMAD.WIDE.U32 R16, R3, UR4, R16 ;  /* 0x0000000403107c25 */ /* 0x001fc8000f8e0010 */
[----:B------:R-:W-:Y:S01]  /*3ff0*/  IMAD R3, R3, UR5, RZ ;  /* 0x0000000503037c24 */ /* 0x000fe2000f8e02ff */
[----:B------:R-:W-:Y:S02]  /*4000*/  ULDC.64 UR4, c[0x0][0x650] ;  /* 0x0001940000047ab9 */ /* 0x000fe40000000a00 */
[----:B------:R-:W-:Y:S01]  /*4010*/  ISETP.GE.U32.AND P0, PT, R16, UR4, PT ;  /* 0x0000000410007c0c */ /* 0x000fe2000bf06070 */
[--C-:B------:R-:W-:Y:S01]  /*4020*/  IMAD.IADD R17, R17, 0x1, R3.reuse ;  /* 0x0000000111117824 */ /* 0x100fe200078e0203 */
[----:B------:R-:W-:-:S04]  /*4030*/  PRMT R3, RZ, 0x7610, R3 ;  /* 0x00007610ff037816 */ /* 0x000fc80000000003 */
[----:B------:R-:W-:-:S13]  /*4040*/  ISETP.GE.U32.AND.EX P0, PT, R17, UR5, PT, P0 ;  /* 0x0000000511007c0c */ /* 0x000fda000bf06100 */
[----:B------:R-:W-:Y:S05]  /*4050*/  @P0 BRA `(.L_x_91) ;  /* 0x0000000400640947 */ /* 0x000fea0003800000 */
[----:B-1--4-:R-:W0:Y:S01]  /*4060*/  S2R R12, SR_CTAID.X ;  /* 0x00000000000c7919 */ /* 0x012e220000002500 */
[----:B---3--:R-:W1:Y:S01]  /*4070*/  LDC.64 R10, c[0x0][0x628] ;  /* 0x00018a00ff0a7b82 */ /* 0x008e620000000a00 */
[----:B------:R-:W-:Y:S01]  /*4080*/  ULDC UR4, c[0x0][0x150] ;  /* 0x0000540000047ab9 */ /* 0x000fe20000000800 */
[----:B------:R-:W-:Y:S01]  /*4090*/  IMAD.MOV.U32 R8, RZ, RZ, R16 ;  /* 0x000000ffff087224 */ /* 0x000fe200078e0010 */
[----:B-----5:R-:W2:Y:S01]  /*40a0*/  S2R R24, SR_CTAID.Y ;  /* 0x0000000000187919 */ /* 0x020ea20000002600 */
[----:B------:R-:W-:-:S04]  /*40b0*/  IMAD.MOV.U32 R9, RZ, RZ, R17 ;  /* 0x000000ffff097224 */ /* 0x000fc800078e0011 */
[----:B------:R-:W3:Y:S08]  /*40c0*/  LDC R21, c[0x0][0x144] ;  /* 0x00005100ff157b82 */ /* 0x000ef00000000800 */
[----:B------:R-:W4:Y:S08]  /*40d0*/  LDC R0, c[0x0][0x630] ;  /* 0x00018c00ff007b82 */ /* 0x000f300000000800 */
[----:B------:R-:W2:Y:S01]  /*40e0*/  LDC.64 R14, c[0x0][0x620] ;  /* 0x00018800ff0e7b82 */ /* 0x000ea20000000a00 */
[----:B-1----:R-:W-:-:S04]  /*40f0*/  ISETP.NE.U32.AND P0, PT, R10, RZ, PT ;  /* 0x000000ff0a00720c */ /* 0x002fc80003f05070 */
[----:B------:R-:W-:Y:S02]  /*4100*/  ISETP.NE.AND.EX P0, PT, R11, RZ, PT, P0 ;  /* 0x000000ff0b00720c */ /* 0x000fe40003f05300 */
[----:B0-----:R-:W-:-:S05]  /*4110*/  I2FP.F32.U32 R3, R12 ;  /* 0x0000000c00037245 */ /* 0x001fca0000201000 */
[----:B------:R-:W-:-:S04]  /*4120*/  FMUL R3, R3, UR4 ;  /* 0x0000000403037c20 */ /* 0x000fc80008400000 */
[----:B------:R0:W1:Y:S02]  /*4130*/  F2I.U32.TRUNC.NTZ R20, R3 ;  /* 0x0000000300147305 */ /* 0x000064000020f000 */
[----:B---34-:R-:W-:Y:S05]  /*4140*/  @!P0 BRA `(.L_x_92) ;  /* 0x0000000000288947 */ /* 0x018fea0003800000 */
[----:B0-----:R-:W0:Y:S02]  /*4150*/  LDC R3, c[0x0][0x634] ;  /* 0x00018d00ff037b82 */ /* 0x001e240000000800 */
        /* <DEDUP_REMOVED lines=9> */
.L_x_92:
[----:B------:R-:W3:Y:S01]  /*41f0*/  LDC.64 R28, c[0x0][0x640] ;  /* 0x00019000ff1c7b82 */ /* 0x000ee20000000a00 */
[-CC-:B------:R-:W-:Y:S01]  /*4200*/  SHF.R.U64 R57, R8, R0.reuse, R9.reuse ;  /* 0x0000000008397219 */ /* 0x180fe20000001209 */
[----:B-1----:R-:W-:Y:S01]  /*4210*/  IMAD.MOV R20, RZ, RZ, -R20 ;  /* 0x000000ffff147224 */ /* 0x002fe200078e0a14 */
[----:B------:R-:W-:Y:S01]  /*4220*/  SHF.R.U32.HI R0, RZ, R0, R9 ;  /* 0x00000000ff007219 */ /* 0x000fe20000011609 */
[----:B------:R-:W-:Y:S01]  /*4230*/  ULDC UR4, c[0x0][0x154] ;  /* 0x0000550000047ab9 */ /* 0x000fe20000000800 */
[----:B0-----:R-:W-:Y:S01]  /*4240*/  IADD3 R3, P0, RZ, -R57, RZ ;  /* 0x80000039ff037210 */ /* 0x001fe20007f1e0ff */
[----:B------:R-:W-:Y:S02]  /*4250*/  IMAD R21, R21, R20, R12 ;  /* 0x0000001415157224 */ /* 0x000fe400078e020c */
[----:B------:R-:W0:Y:S01]  /*4260*/  LDC R6, c[0x0][0x618] ;  /* 0x00018600ff067b82 */ /* 0x000e220000000800 */
[----:B------:R-:W-:Y:S02]  /*4270*/  IMAD.MOV.U32 R7, RZ, RZ, 0x1 ;  /* 0x00000001ff077424 */ /* 0x000fe400078e00ff */
[----:B------:R-:W-:-:S04]  /*4280*/  IMAD.X R5, RZ, RZ, ~R0, P0 ;  /* 0x000000ffff057224 */ /* 0x000fc800000e0e00 */
[-C--:B--2---:R-:W-:Y:S01]  /*4290*/  IMAD R0, R5, R14.reuse, RZ ;  /* 0x0000000e05007224 */ /* 0x084fe200078e02ff */
[----:B------:R-:W1:Y:S01]  /*42a0*/  LDC R8, c[0x0][0x608] ;  /* 0x00018200ff087b82 */ /* 0x000e620000000800 */
[----:B------:R-:W-:-:S04]  /*42b0*/  IMAD.WIDE.U32 R4, R3, R14, R16 ;  /* 0x0000000e03047225 */ /* 0x000fc800078e0010 */
[----:B------:R-:W-:Y:S01]  /*42c0*/  IMAD R3, R3, R15, R0 ;  /* 0x0000000f03037224 */ /* 0x000fe200078e0200 */
[----:B------:R-:W-:Y:S02]  /*42d0*/  I2FP.F32.U32 R0, R24 ;  /* 0x0000001800007245 */ /* 0x000fe40000201000 */
[----:B------:R-:W2:Y:S01]  /*42e0*/  LDC R26, c[0x0][0x658] ;  /* 0x00019600ff1a7b82 */ /* 0x000ea20000000800 */
[----:B------:R-:W-:Y:S01]  /*42f0*/  IMAD.IADD R3, R5, 0x1, R3 ;  /* 0x0000000105037824 */ /* 0x000fe200078e0203 */
[----:B---3--:R-:W-:Y:S01]  /*4300*/  ISETP.NE.U32.AND P0, PT, R28, RZ, PT ;  /* 0x000000ff1c00720c */ /* 0x008fe20003f05070 */
[----:B------:R-:W-:Y:S01]  /*4310*/  FMUL R0, R0, UR4 ;  /* 0x0000000400007c20 */ /* 0x000fe20008400000 */
[----:B------:R-:W-:Y:S02]  /*4320*/  IMAD.MOV.U32 R5, RZ, RZ, -0x1 ;  /* 0xffffffffff057424 */ /* 0x000fe400078e00ff */
[----:B------:R-:W-:Y:S01]  /*4330*/  ISETP.NE.AND.EX P0, PT, R29, RZ, PT, P0 ;  /* 0x000000ff1d00720c */ /* 0x000fe20003f05300 */
[----:B------:R3:W4:Y:S01]  /*4340*/  F2I.U32.TRUNC.NTZ R13, R0 ;  /* 0x00000000000d7305 */ /* 0x000722000020f000 */
[----:B------:R-:W3:Y:S01]  /*4350*/  LDC R15, c[0x0][0x148] ;  /* 0x00005200ff0f7b82 */ /* 0x000ee20000000800 */
[----:B0-----:R-:W-:-:S02]  /*4360*/  SHF.R.U64 R12, R4, R6, R3 ;  /* 0x00000006040c7219 */ /* 0x001fc40000001203 */
[----:B------:R-:W-:-:S05]  /*4370*/  SHF.R.U32.HI R3, RZ, R6, R3 ;  /* 0x00000006ff037219 */ /* 0x000fca0000011603 */
[----:B------:R-:W0:Y:S01]  /*4380*/  LDC R20, c[0x0][0x600] ;  /* 0x00018000ff147b82 */ /* 0x000e220000000800 */
[-CC-:B-1----:R-:W-:Y:S02]  /*4390*/  SHF.R.U64 R10, R12, R8.reuse, R3.reuse ;  /* 0x000000080c0a7219 */ /* 0x182fe40000001203 */
[----:B------:R-:W-:-:S05]  /*43a0*/  SHF.R.U32.HI R3, RZ, R8, R3 ;  /* 0x00000008ff037219 */ /* 0x000fca0000011603 */
[----:B------:R-:W1:Y:S01]  /*43b0*/  LDC R27, c[0x0][0x648] ;  /* 0x00019200ff1b7b82 */ /* 0x000e620000000800 */
[-C--:B--2---:R-:W-:Y:S02]  /*43c0*/  SHF.L.U32 R4, R5, R26.reuse, RZ ;  /* 0x0000001a05047219 */ /* 0x084fe400000006ff */
[-CC-:B------:R-:W-:Y:S02]  /*43d0*/  SHF.R.U64 R14, R10, R26.reuse, R3.reuse ;  /* 0x0000001a0a0e7219 */ /* 0x180fe40000001203 */
[----:B------:R-:W-:Y:S02]  /*43e0*/  SHF.R.U32.HI R5, RZ, R26, R3 ;  /* 0x0000001aff057219 */ /* 0x000fe40000011603 */
[----:B------:R-:W-:Y:S01]  /*43f0*/  LOP3.LUT R25, RZ, R4, RZ, 0x33, !PT ;  /* 0x00000004ff197212 */ /* 0x000fe200078e33ff */
[----:B------:R-:W2:Y:S01]  /*4400*/  LDC R30, c[0x0][0x638] ;  /* 0x00018e00ff1e7b82 */ /* 0x000ea20000000800 */
[----:B------:R-:W-:Y:S01]  /*4410*/  SHF.L.U32 R26, R7, R26, RZ ;  /* 0x0000001a071a7219 */ /* 0x000fe200000006ff */
[----:B------:R-:W-:-:S06]  /*4420*/  IMAD.MOV.U32 R4, RZ, RZ, R14 ;  /* 0x000000ffff047224 */ /* 0x000fcc00078e000e */
[----:B------:R-:W0:Y:S01]  /*4430*/  LDC R31, c[0x0][0x610] ;  /* 0x00018400ff1f7b82 */ /* 0x000e220000000800 */
[----:B----4-:R-:W-:Y:S05]  /*4440*/  @!P0 BRA `(.L_x_93) ;  /* 0x0000000000288947 */ /* 0x010fea0003800000 */
[----:B------:R-:W4:Y:S02]  /*4450*/  LDC R3, c[0x0][0x64c] ;  /* 0x00019300ff037b82 */ /* 0x000f240000000800 */
[----:B----4-:R-:W-:-:S05]  /*4460*/  IADD3 R3, P0, R14, R3, RZ ;  /* 0x000000030e037210 */ /* 0x010fca0007f1e0ff */
        /* <DEDUP_REMOVED lines=8> */
.L_x_93:
[----:B------:R-:W-:Y:S01]  /*44f0*/  ISETP.NE.AND P0, PT, R2, 0x1, PT ;  /* 0x000000010200780c */ /* 0x000fe20003f05270 */
[----:B0-----:R-:W-:Y:S01]  /*4500*/  VIADD R7, R20, 0xffffffff ;  /* 0xffffffff14077836 */ /* 0x001fe20000000000 */
[----:B-1-3--:R-:W-:Y:S01]  /*4510*/  SHF.R.U64 R0, R4, R27, R5 ;  /* 0x0000001b04007219 */ /* 0x00afe20000001205 */
[----:B------:R-:W-:Y:S01]  /*4520*/  IMAD.MOV R13, RZ, RZ, -R13 ;  /* 0x000000ffff0d7224 */ /* 0x000fe200078e0a0d */
[----:B------:R-:W-:Y:S01]  /*4530*/  LOP3.LUT R5, R10, R25, RZ, 0xc0, !PT ;  /* 0x000000190a057212 */ /* 0x000fe200078ec0ff */
[----:B------:R-:W-:Y:S01]  /*4540*/  IMAD.MOV.U32 R4, RZ, RZ, 0x1 ;  /* 0x00000001ff047424 */ /* 0x000fe200078e00ff */
[----:B------:R-:W-:Y:S01]  /*4550*/  LOP3.LUT R12, R12, R7, RZ, 0xc0, !PT ;  /* 0x000000070c0c7212 */ /* 0x000fe200078ec0ff */
[----:B------:R-:W-:Y:S02]  /*4560*/  IMAD.MOV R3, RZ, RZ, -R0 ;  /* 0x000000ffff037224 */ /* 0x000fe400078e0a00 */
[----:B------:R-:W-:Y:S02]  /*4570*/  IMAD R0, R26, R0, R5 ;  /* 0x000000001a007224 */ /* 0x000fe400078e0205 */
[----:B--2---:R-:W-:-:S02]  /*4580*/  IMAD R3, R3, R30, R14 ;  /* 0x0000001e03037224 */ /* 0x004fc400078e020e */
[----:B------:R-:W-:Y:S02]  /*4590*/  @P0 IMAD R21, R15, R13, R24 ;  /* 0x0000000d0f150224 */ /* 0x000fe400078e0218 */
[----:B------:R-:W-:Y:S01]  /*45a0*/  IMAD R5, R3, R20, R12 ;  /* 0x0000001403057224 */ /* 0x000fe200078e020c */
[----:B------:R-:W-:Y:S01]  /*45b0*/  PRMT R3, R4, 0x7610, R3 ;  /* 0x0000761004037816 */ /* 0x000fe20000000003 */
[----:B------:R-:W-:-:S05]  /*45c0*/  IMAD R0, R0, R31, R21 ;  /* 0x0000001f00007224 */ /* 0x000fca00078e0215 */
[----:B------:R-:W-:Y:S02]  /*45d0*/  SEL R59, R5, R0, !P0 ;  /* 0x00000000053b7207 */ /* 0x000fe40004000000 */
[----:B------:R-:W-:-:S07]  /*45e0*/  SEL R0, R0, R5, !P0 ;  /* 0x0000000500007207 */ /* 0x000fce0004000000 */
.L_x_91:
[----:B------:R-:W-:Y:S01]  /*45f0*/  LOP3.LUT P0, RZ, R3, 0xff, RZ, 0xc0, !PT ;  /* 0x000000ff03ff7812 */ /* 0x000fe2000780c0ff */
[----:B------:R-:W-:-:S12]  /*4600*/  IMAD.MOV.U32 R58, RZ, RZ, R0 ;  /* 0x000000ffff3a7224 */ /* 0x000fd800078e0000 */
[----:B------:R-:W-:Y:S05]  /*4610*/  @P0 BRA `(.L_x_94) ;  /* 0xffffffc8004c0947 */ /* 0x000fea000383ffff */
[----:B------:R-:W-:Y:S05]  /*4620*/  EXIT ;  /* 0x000000000000794d */ /* 0x000fea0003800000 */
.L_x_3:
[----:B0-----:R-:W-:Y:S01]  /*4630*/  ULDC.64 UR4, c[0x0][0x650] ;  /* 0x0001940000047ab9 */ /* 0x001fe20000000a00 */
        /* <DEDUP_REMOVED lines=25> */
.L_x_96:
[--C-:B------:R-:W-:Y:S01]  /*47d0*/  SHF.R.U64 R12, R10, R14, R11.reuse ;  /* 0x0000000e0a0c7219 */ /* 0x100fe2000000120b */
[----:B------:R-:W0:Y:S01]  /*47e0*/  LDC R22, c[0x0][0x618] ;  /* 0x00018600ff167b82 */ /* 0x000e220000000800 */
[----:B------:R-:W-:Y:S01]  /*47f0*/  I2FP.F32.U32 R6, R4 ;  /* 0x0000000400067245 */ /* 0x000fe20000201000 */
[----:B------:R-:W-:Y:S01]  /*4800*/  ULDC UR4, c[0x0][0x150] ;  /* 0x0000540000047ab9 */ /* 0x000fe20000000800 */
[----:B------:R-:W-:Y:S02]  /*4810*/  SHF.R.U32.HI R5, RZ, R14, R11 ;  /* 0x0000000eff057219 */ /* 0x000fe4000001160b */
[----:B------:R-:W-:Y:S01]  /*4820*/  IADD3 R9, P0, RZ, -R12, RZ ;  /* 0x8000000cff097210 */ /* 0x000fe20007f1e0ff */
[----:B------:R-:W-:Y:S01]  /*4830*/  FMUL R11, R6, UR4 ;  /* 0x00000004060b7c20 */ /* 0x000fe20008400000 */
[----:B------:R-:W-:Y:S01]  /*4840*/  ULDC UR4, c[0x0][0x154] ;  /* 0x0000550000047ab9 */ /* 0x000fe20000000800 */
[----:B------:R-:W1:Y:S02]  /*4850*/  LDC.64 R24, c[0x0][0x640] ;  /* 0x00019000ff187b82 */ /* 0x000e640000000a00 */
[----:B------:R-:W-:-:S02]  /*4860*/  IMAD.X R5, RZ, RZ, ~R5, P0 ;  /* 0x000000ffff057224 */ /* 0x000fc400000e0e05 */
[----:B------:R-:W2:Y:S01]  /*4870*/  F2I.U32.TRUNC.NTZ R11, R11 ;  /* 0x0000000b000b7305 */ /* 0x000ea2000020f000 */
[----:B------:R-:W-:-:S03]  /*4880*/  IMAD.WIDE.U32 R6, R9, R20, R16 ;  /* 0x0000001409067225 */ /* 0x000fc600078e0010 */
[----:B------:R-:W3:Y:S01]  /*4890*/  LDC R13, c[0x0][0x144] ;  /* 0x00005100ff0d7b82 */ /* 0x000ee20000000800 */
[----:B------:R-:W-:-:S04]  /*48a0*/  IMAD R8, R5, R20, RZ ;  /* 0x0000001405087224 */ /* 0x000fc800078e02ff */
[----:B------:R-:W-:Y:S02]  /*48b0*/  IMAD R5, R9, R21, R8 ;  /* 0x0000001509057224 */ /* 0x000fe400078e0208 */
[----:B------:R-:W-:Y:S01]  /*48c0*/  IMAD.MOV.U32 R8, RZ, RZ, -0x1 ;  /* 0xffffffffff087424 */ /* 0x000fe200078e00ff */
[----:B------:R-:W4:Y:S01]  /*48d0*/  LDC R14, c[0x0][0x608] ;  /* 0x00018200ff0e7b82 */ /* 0x000f220000000800 */
[----:B------:R-:W-:Y:S01]  /*48e0*/  IMAD.IADD R5, R7, 0x1, R5 ;  /* 0x0000000107057824 */ /* 0x000fe200078e0205 */
[----:B------:R-:W-:-:S04]  /*48f0*/  I2FP.F32.U32 R7, R3 ;  /* 0x0000000300077245 */ /* 0x000fc80000201000 */
[-C--:B0-----:R-:W-:Y:S01]  /*4900*/  SHF.R.U64 R10, R6, R22.reuse, R5 ;  /* 0x00000016060a7219 */ /* 0x081fe20000001205 */
[----:B--2---:R-:W-:Y:S01]  /*4910*/  IMAD.MOV R6, RZ, RZ, -R11 ;  /* 0x000000ffff067224 */ /* 0x004fe200078e0a0b */
[----:B------:R-:W0:Y:S01]  /*4920*/  LDC R9, c[0x0][0x658] ;  /* 0x00019600ff097b82 */ /* 0x000e220000000800 */
[----:B-1----:R-:W-:Y:S01]  /*4930*/  ISETP.NE.U32.AND P0, PT, R24, RZ, PT ;  /* 0x000000ff1800720c */ /* 0x002fe20003f05070 */
[----:B------:R-:W-:Y:S01]  /*4940*/  FMUL R7, R7, UR4 ;  /* 0x0000000407077c20 */ /* 0x000fe20008400000 */
[----:B------:R-:W-:Y:S02]  /*4950*/  SHF.R.U32.HI R5, RZ, R22, R5 ;  /* 0x00000016ff057219 */ /* 0x000fe40000011605 */
[----:B------:R-:W-:-:S03]  /*4960*/  ISETP.NE.AND.EX P0, PT, R25, RZ, PT, P0 ;  /* 0x000000ff1900720c */ /* 0x000fc60003f05300 */
[----:B------:R-:W1:Y:S01]  /*4970*/  LDC R20, c[0x0][0x148] ;  /* 0x00005200ff147b82 */ /* 0x000e620000000800 */
[----:B---3--:R-:W-:Y:S02]  /*4980*/  IMAD R23, R13, R6, R4 ;  /* 0x000000060d177224 */ /* 0x008fe400078e0204 */
[----:B------:R-:W-:-:S05]  /*4990*/  IMAD.MOV.U32 R6, RZ, RZ, 0x1 ;  /* 0x00000001ff067424 */ /* 0x000fca00078e00ff */
[----:B------:R-:W2:Y:S01]  /*49a0*/  LDC R21, c[0x0][0x600] ;  /* 0x00018000ff157b82 */ /* 0x000ea20000000800 */
[-CC-:B----4-:R-:W-:Y:S02]  /*49b0*/  SHF.R.U64 R13, R10, R14.reuse, R5.reuse ;  /* 0x0000000e0a0d7219 */ /* 0x190fe40000001205 */
[----:B------:R-:W-:Y:S02]  /*49c0*/  SHF.R.U32.HI R4, RZ, R14, R5 ;  /* 0x0000000eff047219 */ /* 0x000fe40000011605 */
[----:B------:R3:W4:Y:S03]  /*49d0*/  F2I.U32.TRUNC.NTZ R14, R7 ;  /* 0x00000007000e7305 */ /* 0x000726000020f000 */
[----:B------:R-:W1:Y:S01]  /*49e0*/  LDC R26, c[0x0][0x648] ;  /* 0x00019200ff1a7b82 */ /* 0x000e620000000800 */
[-C--:B0-----:R-:W-:Y:S02]  /*49f0*/  SHF.R.U64 R15, R13, R9.reuse, R4 ;  /* 0x000000090d0f7219 */ /* 0x081fe40000001204 */
[----:B------:R-:W-:-:S02]  /*4a00*/  SHF.L.U32 R8, R8, R9, RZ ;  /* 0x0000000908087219 */ /* 0x000fc400000006ff */
[-C--:B------:R-:W-:Y:S01]  /*4a10*/  SHF.R.U32.HI R5, RZ, R9.reuse, R4 ;  /* 0x00000009ff057219 */ /* 0x080fe20000011604 */
[----:B------:R-:W-:Y:S01]  /*4a20*/  IMAD.MOV.U32 R4, RZ, RZ, R15 ;  /* 0x000000ffff047224 */ /* 0x000fe200078e000f */
[----:B------:R-:W-:Y:S01]  /*4a30*/  SHF.L.U32 R22, R6, R9, RZ ;  /* 0x0000000906167219 */ /* 0x000fe200000006ff */
[----:B------:R-:W0:Y:S01]  /*4a40*/  LDC R27, c[0x0][0x638] ;  /* 0x00018e00ff1b7b82 */ /* 0x000e220000000800 */
[----:B------:R-:W-:-:S07]  /*4a50*/  LOP3.LUT R28, RZ, R8, RZ, 0x33, !PT ;  /* 0x00000008ff1c7212 */ /* 0x000fce00078e33ff */
        /* <DEDUP_REMOVED lines=12> */
.L_x_97:
[----:B------:R-:W-:Y:S01]  /*4b20*/  ISETP.NE.AND P0, PT, R2, 0x1, PT ;  /* 0x000000010200780c */ /* 0x000fe20003f05270 */
[----:B--2---:R-:W-:Y:S01]  /*4b30*/  VIADD R7, R21, 0xffffffff ;  /* 0xffffffff15077836 */ /* 0x004fe20000000000 */
[----:B-1----:R-:W-:Y:S01]  /*4b40*/  SHF.R.U64 R5, R4, R26, R5 ;  /* 0x0000001a04057219 */ /* 0x002fe20000001205 */
[----:B------:R-:W-:Y:S01]  /*4b50*/  IMAD.MOV R14, RZ, RZ, -R14 ;  /* 0x000000ffff0e7224 */ /* 0x000fe200078e0a0e */
[----:B------:R-:W-:Y:S01]  /*4b60*/  LOP3.LUT R4, R13, R28, RZ, 0xc0, !PT ;  /* 0x0000001c0d047212 */ /* 0x000fe200078ec0ff */
[----:B------:R-:W-:Y:S01]  /*4b70*/  IMAD.MOV.U32 R8, RZ, RZ, R12 ;  /* 0x000000ffff087224 */ /* 0x000fe200078e000c */
[----:B------:R-:W-:Y:S01]  /*4b80*/  LOP3.LUT R10, R10, R7, RZ, 0xc0, !PT ;  /* 0x000000070a0a7212 */ /* 0x000fe200078ec0ff */
[----:B------:R-:W-:Y:S02]  /*4b90*/  IMAD.MOV R6, RZ, RZ, -R5 ;  /* 0x000000ffff067224 */ /* 0x000fe400078e0a05 */
[----:B------:R-:W-:-:S04]  /*4ba0*/  IMAD R4, R22, R5, R4 ;  /* 0x0000000516047224 */ /* 0x000fc800078e0204 */
[----:B------:R-:W-:Y:S02]  /*4bb0*/  @P0 IMAD R23, R20, R14, R3 ;  /* 0x0000000e14170224 */ /* 0x000fe400078e0203 */
[----:B0-----:R-:W-:Y:S02]  /*4bc0*/  IMAD R3, R6, R27, R15 ;  /* 0x0000001b06037224 */ /* 0x001fe400078e020f */
[----:B------:R-:W-:Y:S02]  /*4bd0*/  IMAD R7, R4, R29, R23 ;  /* 0x0000001d04077224 */ /* 0x000fe400078e0217 */
[----:B------:R-:W-:Y:S02]  /*4be0*/  IMAD R4, R3, R21, R10 ;  /* 0x0000001503047224 */ /* 0x000fe400078e020a */
[----:B------:R-:W-:-:S03]  /*4bf0*/  IMAD.MOV.U32 R6, RZ, RZ, 0x1 ;  /* 0x00000001ff067424 */ /* 0x000fc600078e00ff */
[----:B------:R-:W-:Y:S02]  /*4c00*/  SEL R9, R4, R7, !P0 ;  /* 0x0000000704097207 */ /* 0x000fe40004000000 */
[----:B------:R-:W-:-:S07]  /*4c10*/  SEL R7, R7, R4, !P0 ;  /* 0x0000000407077207 */ /* 0x000fce0004000000 */
.L_x_95:
[----:B------:R-:W-:-:S08]  /*4c20*/  NOP ;  /* 0x0000000000007918 */ /* 0x000fd00000000000 */
[----:B------:R-:W0:-:S00]  /*4c30*/  USETMAXREG.DEALLOC.CTAPOOL 0x28 ;  /* 0x00000028000079c8 */ /* 0x000e0000080e0500 */
[----:B0-----:R-:W-:-:S13]  /*4c40*/  ISETP.NE.AND P0, PT, R0, RZ, PT ;  /* 0x000000ff0000720c */ /* 0x001fda0003f05270 */
[----:B------:R-:W-:Y:S05]  /*4c50*/  @P0 EXIT ;  /* 0x000000000000094d */ /* 0x000fea0003800000 */
[----:B------:R-:W-:Y:S01]  /*4c60*/  LOP3.LUT P0, RZ, R6, 0xff, RZ, 0xc0, !PT ;  /* 0x000000ff06ff7812 */ /* 0x000fe2000780c0ff */
[----:B------:R-:W-:Y:S02]  /*4c70*/  IMAD.MOV.U32 R0, RZ, RZ, 0x1 ;  /* 0x00000001ff007424 */ /* 0x000fe400078e00ff */
[----:B------:R-:W-:-:S10]  /*4c80*/  IMAD.MOV.U32 R12, RZ, RZ, RZ ;  /* 0x000000ffff0c7224 */ /* 0x000fd400078e00ff */
[----:B------:R-:W-:Y:S05]  /*4c90*/  @!P0 BRA `(.L_x_98) ;  /* 0x0000000c00308947 */ /* 0x000fea0003800000 */
[----:B------:R-:W0:Y:S01]  /*4ca0*/  LDC R0, c[0x0][0x28c] ;  /* 0x0000a300ff007b82 */ /* 0x000e220000000800 */
[----:B------:R-:W-:Y:S01]  /*4cb0*/  ULDC UR5, c[0x0][0x600] ;  /* 0x0001800000057ab9 */ /* 0x000fe20000000800 */
[----:B------:R-:W-:Y:S01]  /*4cc0*/  ULDC UR4, c[0x0][0xc] ;  /* 0x0000030000047ab9 */ /* 0x000fe20000000800 */
[----:B------:R-:W-:Y:S01]  /*4cd0*/  UIADD3 UR16, UR5, -0x1, URZ ;  /* 0xffffffff05107890 */ /* 0x000fe2000fffe03f */
[C---:B------:R-:W-:Y:S01]  /*4ce0*/  LOP3.LUT P2, RZ, R18.reuse, 0x7f, RZ, 0xc0, !PT ;  /* 0x0000007f12ff7812 */ /* 0x040fe2000784c0ff */
[----:B------:R-:W-:Y:S01]  /*4cf0*/  ULDC UR6, c[0x0][0x658] ;  /* 0x0001960000067ab9 */ /* 0x000fe20000000800 */
[----:B------:R-:W-:Y:S01]  /*4d00*/  ULDC UR5, c[0x0][0x10] ;  /* 0x0000040000057ab9 */ /* 0x000fe20000000800 */
[----:B------:R-:W-:Y:S01]  /*4d10*/  UMOV UR7, 0xffffffff ;  /* 0xffffffff00077882 */ /* 0x000fe20000000000 */
[----:B------:R-:W-:Y:S01]  /*4d20*/  UMOV UR8, 0x1 ;  /* 0x0000000100087882 */ /* 0x000fe20000000000 */
[----:B------:R-:W-:Y:S01]  /*4d30*/  UIMAD.WIDE.U32 UR4, UR4, UR5, URZ ;  /* 0x00000005040472a5 */ /* 0x000fe2000f8e003f */
[----:B------:R-:W-:Y:S01]  /*4d40*/  LOP3.LUT P0, RZ, R18, 0x1f, RZ, 0xc0, !PT ;  /* 0x0000001f12ff7812 */ /* 0x000fe2000780c0ff */
[----:B------:R-:W-:Y:S01]  /*4d50*/  USHF.L.U32 UR7, UR7, UR6, URZ ;  /* 0x0000000607077299 */ /* 0x000fe2000800063f */
[----:B------:R-:W-:Y:S01]  /*4d60*/  BSSY B0, `(.L_x_98) ;  /* 0x00000bf000007945 */ /* 0x000fe20003800000 */
[----:B------:R-:W-:Y:S01]  /*4d70*/  USHF.L.U32 UR18, UR8, UR6, URZ ;  /* 0x0000000608127299 */ /* 0x000fe2000800063f */
[----:B------:R-:W-:Y:S01]  /*4d80*/  IMAD.MOV.U32 R13, RZ, RZ, 0x1 ;  /* 0x00000001ff0d7424 */ /* 0x000fe200078e00ff */
[----:B------:R-:W-:Y:S01]  /*4d90*/  LOP3.LUT R11, R19, 0x2, RZ, 0xfc, !PT ;  /* 0x00000002130b7812 */ /* 0x000fe200078efcff */
[----:B------:R-:W-:Y:S01]  /*4da0*/  ULDC UR6, c[0x0][0x14] ;  /* 0x0000050000067ab9 */ /* 0x000fe20000000800 */
[----:B------:R-:W-:Y:S01]  /*4db0*/  PLOP3.LUT P0, PT, P0, P2, PT, 0x8a, 0x0 ;  /* 0x000000000000781c */ /* 0x000fe20000705172 */
[----:B------:R-:W-:Y:S01]  /*4dc0*/  UIMAD.WIDE.U32 UR20, UR4, UR6, URZ ;  /* 0x00000006041472a5 */ /* 0x000fe2000f8e003f */
[----:B------:R-:W-:Y:S01]  /*4dd0*/  IMAD.MOV.U32 R12, RZ, RZ, RZ ;  /* 0x000000ffff0c7224 */ /* 0x000fe200078e00ff */
[----:B------:R-:W-:-:S02]  /*4de0*/  UIMAD UR13, UR5, UR6, URZ ;  /* 0x00000006050d72a4 */ /* 0x000fc4000f8e023f */
[----:B------:R-:W-:Y:S01]  /*4df0*/  ULOP3.LUT UR17, URZ, UR7, URZ, 0x33, !UPT ;  /* 0x000000073f117292 */ /* 0x000fe2000f8e333f */
[----:B0-----:R-:W-:Y:S01]  /*4e00*/  VIADD R0, R0, 0x1f ;  /* 0x0000001f00007836 */ /* 0x001fe20000000000 */
[----:B------:R-:W-:Y:S01]  /*4e10*/  UIADD3 UR13, UR21, UR13, URZ ;  /* 0x0000000d150d7290 */ /* 0x000fe2000fffe03f */
[----:B------:R-:W-:-:S03]  /*4e20*/  ULDC.64 UR22, c[0x0][0x198] ;  /* 0x0000660000167ab9 */ /* 0x000fc60000000a00 */
[----:B------:R-:W-:-:S04]  /*4e30*/  SHF.R.S32.HI R3, RZ, 0x1f, R0 ;  /* 0x0000001fff037819 */ /* 0x000fc80000011400 */
[----:B------:R-:W-:Y:S01]  /*4e40*/  LEA.HI R3, R3, R0, RZ, 0x5 ;  /* 0x0000000003037211 */ /* 0x000fe200078f28ff */
[----:B------:R-:W-:-:S03]  /*4e50*/  IMAD.MOV.U32 R0, RZ, RZ, 0x1 ;  /* 0x00000001ff007424 */ /* 0x000fc600078e00ff */
[----:B------:R-:W-:-:S05]  /*4e60*/  SHF.R.S32.HI R3, RZ, 0x5, R3 ;  /* 0x00000005ff037819 */ /* 0x000fca0000011403 */
[----:B------:R-:W-:-:S07]  /*4e70*/  VIADD R10, R3, 0x1 ;  /* 0x00000001030a7836 */ /* 0x000fce0000000000 */
.L_x_110:
[----:B------:R-:W-:-:S03]  /*4e80*/  UMOV UR4, 0xffffffff ;  /* 0xffffffff00047882 */ /* 0x000fc60000000000 */
[----:B------:R-:W-:Y:S05]  /*4e90*/  BRA.DIV UR4, `(.L_x_99) ;  /* 0x0000000e04c07947 */ /* 0x000fea000b800000 */
[----:B------:R-:W-:-:S13]  /*4ea0*/  ELECT P6, URZ, PT ;  /* 0x00000000003f782f */ /* 0x000fda00038c0000 */
.L_x_122:
[----:B------:R-:W0:Y:S01]  /*4eb0*/  LDC R4, c[0x0][0x28c] ;  /* 0x0000a300ff047b82 */ /* 0x000e220000000800 */
[----:B------:R-:W-:Y:S01]  /*4ec0*/  BSSY B1, `(.L_x_100) ;  /* 0x0000037000017945 */ /* 0x000fe20003800000 */
[----:B0-----:R-:W-:-:S13]  /*4ed0*/  ISETP.LT.OR P6, PT, R4, 0x1, !P6 ;  /* 0x000000010400780c */ /* 0x001fda00077c1670 */
[----:B------:R-:W-:Y:S05]  /*4ee0*/  @P6 BRA `(.L_x_101) ;  /* 0x0000000000d06947 */ /* 0x000fea0003800000 */
[----:B------:R-:W-:Y:S02]  /*4ef0*/  IMAD.SHL.U32 R15, R9, 0x40, RZ ;  /* 0x00000040090f7824 */ /* 0x000fe400078e00ff */
[----:B------:R-:W-:Y:S02]  /*4f00*/  IMAD.SHL.U32 R18, R7, 0x80, RZ ;  /* 0x0000008007127824 */ /* 0x000fe400078e00ff */
[----:B------:R-:W-:Y:S02]  /*4f10*/  IMAD.MOV.U32 R20, RZ, RZ, RZ ;  /* 0x000000ffff147224 */ /* 0x000fe400078e00ff */
[----:B------:R-:W-:Y:S02]  /*4f20*/  IMAD.MOV.U32 R4, RZ, RZ, R10 ;  /* 0x000000ffff047224 */ /* 0x000fe400078e000a */
[----:B------:R-:W-:Y:S02]  /*4f30*/  IMAD.MOV.U32 R5, RZ, RZ, R0 ;  /* 0x000000ffff057224 */ /* 0x000fe400078e0000 */
[----:B------:R-:W-:-:S07]  /*4f40*/  IMAD.MOV.U32 R6, RZ, RZ, R12 ;  /* 0x000000ffff067224 */ /* 0x000fce00078e000c */
.L_x_105:
[----:B------:R-:W0:Y:S01]  /*4f50*/  S2R R14, SR_CgaCtaId ;  /* 0x00000000000e7919 */ /* 0x000e220000008800 */
[----:B------:R-:W-:Y:S01]  /*4f60*/  MOV R7, 0x400 ;  /* 0x0000040000077802 */ /* 0x000fe20000000f00 */
[----:B------:R-:W1:Y:S03]  /*4f70*/  @!P2 LDC R9, c[0x0][0x500] ;  /* 0x00014000ff09ab82 */ /* 0x000e660000000800 */
[----:B0-----:R-:W-:Y:S02]  /*4f80*/  LEA R21, R14, R7, 0x18 ;  /* 0x000000070e157211 */ /* 0x001fe400078ec0ff */
[----:B------:R-:W-:-:S03]  /*4f90*/  SHF.L.U32 R7, R5, 0x1f, RZ ;  /* 0x0000001f05077819 */ /* 0x000fc600000006ff */
[----:B------:R-:W-:-:S04]  /*4fa0*/  IMAD R14, R6, 0x8, R21 ;  /* 0x00000008060e7824 */ /* 0x000fc800078e0215 */
[----:B------:R-:W0:Y:S02]  /*4fb0*/  SYNCS.PHASECHK.TRANS64.TRYWAIT P1, [R14+URZ+0x28], R7 ;  /* 0x000028070e0075a7 */ /* 0x000e24000802017f */
[----:B01----:R-:W-:Y:S05]  /*4fc0*/  @!P1 BRA `(.L_x_102) ;  /* 0x0000000c00949947 */ /* 0x003fea0003800000 */
.L_x_123:
[----:B0-----:R-:W-:Y:S01]  /*4fd0*/  PRMT R7, R11, 0x9910, RZ ;  /* 0x000099100b077816 */ /* 0x001fe200000000ff */
[----:B------:R0:W-:Y:S03]  /*4fe0*/  @!P2 SYNCS.ARRIVE.TRANS64 RZ, [R14+URZ], R9 ;  /* 0x000000090effa9a7 */ /* 0x0001e6000800003f */
[----:B------:R-:W-:-:S13]  /*4ff0*/  ISETP.NE.AND P1, PT, R7, 0x2, PT ;  /* 0x000000020700780c */ /* 0x000fda0003f25270 */
[----:B0-----:R-:W-:Y:S05]  /*5000*/  @P1 BRA `(.L_x_103) ;  /* 0x0000000000041947 */ /* 0x001fea0003800000 */
[----:B------:R-:W-:Y:S01]  /*5010*/  BPT.TRAP 0x1 ;  /* 0x000000040000795c */ /* 0x000fe20000300000 */
.L_x_103:
[----:B------:R-:W-:Y:S05]  /*5020*/  @P0 BRA `(.L_x_104) ;  /* 0x0000000000040947 */ /* 0x000fea0003800000 */
[----:B------:R-:W-:Y:S01]  /*5030*/  BPT.TRAP 0x1 ;  /* 0x000000040000795c */ /* 0x000fe20000300000 */
.L_x_104:
[--C-:B------:R-:W-:Y:S01]  /*5040*/  IMAD R7, R6, 0x4000, R21.reuse ;  /* 0x0000400006077824 */ /* 0x100fe200078e0215 */
[----:B------:R-:W-:Y:S01]  /*5050*/  R2UR UR9, R14 ;  /* 0x000000000e0972ca */ /* 0x000fe200000e0000 */
[----:B------:R-:W-:Y:S01]  /*5060*/  IMAD R21, R6, 0x2000, R21 ;  /* 0x0000200006157824 */ /* 0x000fe200078e0215 */
[----:B------:R-:W-:Y:S01]  /*5070*/  UIADD3 UR4, UP0, UR22, 0xf0, URZ ;  /* 0x000000f016047890 */ /* 0x000fe2000ff1e03f */
[----:B------:R-:W-:Y:S01]  /*5080*/  VIADD R4, R4, 0xffffffff ;  /* 0xffffffff04047836 */ /* 0x000fe20000000000 */
[----:B------:R-:W-:Y:S01]  /*5090*/  R2UR UR5, R7 ;  /* 0x00000000070572ca */ /* 0x000fe200000e0000 */
[----:B------:R-:W-:Y:S01]  /*50a0*/  UIADD3 UR24, UP1, UR22, 0x1f0, URZ ;  /* 0x000001f016187890 */ /* 0x000fe2000ff3e03f */
[----:B------:R-:W-:Y:S01]  /*50b0*/  R2UR UR8, R21 ;  /* 0x00000000150872ca */ /* 0x000fe200000e0000 */
[----:B------:R-:W-:Y:S01]  /*50c0*/  VIADD R6, R6, 0x1 ;  /* 0x0000000106067836 */ /* 0x000fe20000000000 */
[----:B------:R-:W-:Y:S01]  /*50d0*/  R2UR UR11, R18 ;  /* 0x00000000120b72ca */ /* 0x000fe200000e0000 */
[----:B------:R-:W-:Y:S01]  /*50e0*/  UIADD3.X UR25, URZ, UR23, URZ, UP1, !UPT ;  /* 0x000000173f197290 */ /* 0x000fe20008ffe43f */
[----:B------:R-:W-:Y:S01]  /*50f0*/  R2UR UR10, R20 ;  /* 0x00000000140a72ca */ /* 0x000fe200000e0000 */
[----:B------:R-:W-:Y:S01]  /*5100*/  UMOV UR6, 0x0 ;  /* 0x0000000000067882 */ /* 0x000fe20000000000 */
[----:B------:R-:W-:Y:S01]  /*5110*/  R2UR UR12, R8 ;  /* 0x00000000080c72ca */ /* 0x000fe200000e0000 */
[----:B------:R-:W-:Y:S01]  /*5120*/  UMOV UR7, 0x10000000 ;  /* 0x1000000000077882 */ /* 0x000fe20000000000 */
[----:B------:R-:W-:Y:S01]  /*5130*/  R2UR UR19, R15 ;  /* 0x000000000f1372ca */ /* 0x000fe200000e0000 */
[----:B------:R-:W-:Y:S01]  /*5140*/  VIADD R20, R20, 0x20 ;  /* 0x0000002014147836 */ /* 0x000fe20000000000 */
[----:B------:R-:W-:Y:S01]  /*5150*/  ISETP.GT.AND P3, PT, R4, 0x1, PT ;  /* 0x000000010400780c */ /* 0x000fe20003f64270 */
[----:B------:R-:W-:Y:S01]  /*5160*/  UIADD3 UR14, UR5, 0x100, URZ ;  /* 0x00000100050e7890 */ /* 0x000fe2000fffe03f */
[----:B------:R-:W-:Y:S01]  /*5170*/  ISETP.NE.AND P1, PT, R6, 0x5, PT ;  /* 0x000000050600780c */ /* 0x000fe20003f25270 */
[----:B------:R-:W-:-:S02]  /*5180*/  UIADD3.X UR5, URZ, UR23, URZ, UP0, !UPT ;  /* 0x000000173f057290 */ /* 0x000fc400087fe43f */
[----:B------:R-:W-:Y:S01]  /*5190*/  UIADD3 UR15, UR8, 0x14100, URZ ;  /* 0x00014100080f7890 */ /* 0x000fe2000fffe03f */
[----:B------:R-:W-:Y:S02]  /*51a0*/  SEL R14, RZ, 0x1, P1 ;  /* 0x00000001ff0e7807 */ /* 0x000fe40000800000 */
[----:B------:R-:W-:Y:S01]  /*51b0*/  UMOV UR8, UR14 ;  /* 0x0000000e00087c82 */ /* 0x000fe20008000000 */
[----:B------:R-:W-:Y:S02]  /*51c0*/  SEL R6, R6, RZ, P1 ;  /* 0x000000ff06067207 */ /* 0x000fe40000800000 */
[----:B------:R-:W-:Y:S01]  /*51d0*/  LOP3.LUT R5, R5, R14, RZ, 0x3c, !PT ;  /* 0x0000000e05057212 */ /* 0x000fe200078e3cff */
[----:B------:R0:W-:Y:S02]  /*51e0*/  UTMALDG.3D [UR8], [UR4], desc[UR6] ;  /* 0x00000608040075b4 */ /* 0x0001e40008011000 */
[----:B0-----:R-:W-:Y:S01]  /*51f0*/  UMOV UR8, UR15 ;  /* 0x0000000f00087c82 */ /* 0x001fe20008000000 */
[----:B------:R-:W-:-:S02]  /*5200*/  UMOV UR11, UR19 ;  /* 0x00000013000b7c82 */ /* 0x000fc40008000000 */
[----:B------:R0:W-:Y:S02]  /*5210*/  UTMALDG.3D [UR8], [UR24], desc[UR6] ;  /* 0x00000608180075b4 */ /* 0x0001e40008011000 */
[----:B0-----:R-:W-:Y:S05]  /*5220*/  @P3 BRA `(.L_x_105) ;  /* 0xfffffffc00483947 */ /* 0x001fea000383ffff */
.L_x_101:
[----:B------:R-:W-:Y:S05]  /*5230*/  BSYNC B1 ;  /* 0x0000000000017941 */ /* 0x000fea0003800000 */
.L_x_100:
[----:B------:R-:W-:Y:S01]  /*5240*/  LOP3.LUT P3, RZ, R13, 0xff, RZ, 0xc0, !PT ;  /* 0x000000ff0dff7812 */ /* 0x000fe2000786c0ff */
[----:B------:R-:W-:Y:S01]  /*5250*/  IMAD.IADD R12, R3, 0x1, R12 ;  /* 0x00000001030c7824 */ /* 0x000fe200078e020c */
[----:B------:R-:W-:Y:S01]  /*5260*/  IADD3 R16, P4, R16, UR20, RZ ;  /* 0x0000001410107c10 */ /* 0x000fe2000ff9e0ff */
[----:B------:R-:W-:Y:S01]  /*5270*/  ULDC.64 UR4, c[0x0][0x650] ;  /* 0x0001940000047ab9 */ /* 0x000fe20000000a00 */
[----:B------:R-:W-:Y:S01]  /*5280*/  BSSY B1, `(.L_x_106) ;  /* 0x000006a000017945 */ /* 0x000fe20003800000 */
[----:B------:R-:W-:Y:S01]  /*5290*/  IMAD.MOV.U32 R9, RZ, RZ, -0x1 ;  /* 0xffffffffff097424 */ /* 0x000fe200078e00ff */
[----:B------:R-:W-:Y:S01]  /*52a0*/  ISETP.GT.U32.AND P1, PT, R12, 0x4, PT ;  /* 0x000000040c00780c */ /* 0x000fe20003f24070 */
[----:B------:R-:W-:Y:S01]  /*52b0*/  IMAD.MOV.U32 R8, RZ, RZ, -0x1 ;  /* 0xffffffffff087424 */ /* 0x000fe200078e00ff */
[----:B------:R-:W-:Y:S02]  /*52c0*/  IADD3.X R17, R17, UR13, RZ, P4, !PT ;  /* 0x0000000d11117c10 */ /* 0x000fe4000a7fe4ff */
[----:B------:R-:W-:-:S02]  /*52d0*/  ISETP.LT.U32.AND P1, PT, R3, 0x5, P1 ;  /* 0x000000050300780c */ /* 0x000fc40000f21070 */
[----:B------:R-:W-:Y:S01]  /*52e0*/  PRMT R13, RZ, 0x7610, R13 ;  /* 0x00007610ff0d7816 */ /* 0x000fe2000000000d */
[----:B------:R-:W0:Y:S01]  /*52f0*/  @P3 S2R R5, SR_CgaCtaId ;  /* 0x0000000000053919 */ /* 0x000e220000008800 */
[----:B------:R-:W-:-:S04]  /*5300*/  @P3 MOV R4, 0x400 ;  /* 0x0000040000043802 */ /* 0x000fc80000000f00 */
[----:B0-----:R-:W-:Y:S01]  /*5310*/  @P3 LEA R6, R5, R4, 0x18 ;  /* 0x0000000405063211 */ /* 0x001fe200078ec0ff */
[----:B------:R-:W-:-:S03]  /*5320*/  IMAD.WIDE.U32 R4, R12, -0x33333333, RZ ;  /* 0xcccccccd0c047825 */ /* 0x000fc600078e00ff */
[----:B------:R0:W-:Y:S01]  /*5330*/  @P3 SYNCS.ARRIVE.TRANS64.A1T0 RZ, [R6+URZ+0x68], RZ ;  /* 0x000068ff06ff39a7 */ /* 0x0001e2000810003f */
[----:B------:R-:W-:Y:S02]  /*5340*/  ISETP.GE.U32.AND P3, PT, R3, 0x5, PT ;  /* 0x000000050300780c */ /* 0x000fe40003f66070 */
[----:B------:R-:W-:Y:S02]  /*5350*/  SHF.R.U32.HI R7, RZ, 0x2, R5 ;  /* 0x00000002ff077819 */ /* 0x000fe40000011605 */
[----:B------:R-:W-:Y:S02]  /*5360*/  SEL R5, RZ, 0x1, !P1 ;  /* 0x00000001ff057807 */ /* 0x000fe40004800000 */
[----:B------:R-:W-:Y:S01]  /*5370*/  ISETP.GE.U32.AND P1, PT, R16, UR4, PT ;  /* 0x0000000410007c0c */ /* 0x000fe2000bf26070 */
[----:B------:R-:W-:Y:S01]  /*5380*/  IMAD R12, R7, -0x5, R12 ;  /* 0xfffffffb070c7824 */ /* 0x000fe200078e020c */
[----:B------:R-:W-:Y:S02]  /*5390*/  LOP3.LUT R0, R0, R5, RZ, 0x3c, !PT ;  /* 0x0000000500007212 */ /* 0x000fe400078e3cff */
[----:B------:R-:W-:-:S02]  /*53a0*/  ISETP.GE.U32.AND.EX P1, PT, R17, UR5, PT, P1 ;  /* 0x0000000511007c0c */ /* 0x000fc4000bf26110 */
[----:B------:R-:W-:Y:S02]  /*53b0*/  PRMT R4, RZ, 0x7610, R4 ;  /* 0x00007610ff047816 */ /* 0x000fe40000000004 */
[----:B------:R-:W-:Y:S01]  /*53c0*/  @P3 LOP3.LUT R0, R0, 0x1, R7, 0x78, !PT ;  /* 0x0000000100003812 */ /* 0x000fe200078e7807 */
[----:B------:R-:W-:-:S08]  /*53d0*/  IMAD.MOV.U32 R7, RZ, RZ, -0x1 ;  /* 0xffffffffff077424 */ /* 0x000fd000078e00ff */
[----:B0-----:R-:W-:Y:S05]  /*53e0*/  @P1 BRA `(.L_x_107) ;  /* 0x00000004004c1947 */ /* 0x001fea0003800000 */
[----:B------:R-:W-:Y:S01]  /*53f0*/  ULDC.64 UR4, c[0x0][0x628] ;  /* 0x00018a0000047ab9 */ /* 0x000fe20000000a00 */
[----:B------:R-:W0:Y:S01]  /*5400*/  S2R R15, SR_CTAID.X ;  /* 0x00000000000f7919 */ /* 0x000e220000002500 */
[----:B------:R-:W-:Y:S01]  /*5410*/  ISETP.NE.U32.AND P1, PT, RZ, UR4, PT ;  /* 0x00000004ff007c0c */ /* 0x000fe2000bf25070 */
[----:B------:R-:W-:Y:S01]  /*5420*/  ULDC UR7, c[0x0][0x630] ;  /* 0x00018c0000077ab9 */ /* 0x000fe20000000800 */
[----:B------:R-:W-:Y:S01]  /*5430*/  IMAD.MOV.U32 R4, RZ, RZ, R16 ;  /* 0x000000ffff047224 */ /* 0x000fe200078e0010 */
[----:B------:R-:W1:Y:S01]  /*5440*/  S2R R14, SR_CTAID.Y ;  /* 0x00000000000e7919 */ /* 0x000e620000002600 */
[----:B------:R-:W-:Y:S01]  /*5450*/  ISETP.NE.AND.EX P1, PT, RZ, UR5, PT, P1 ;  /* 0x00000005ff007c0c */ /* 0x000fe2000bf25310 */
[----:B------:R-:W-:-:S12]  /*5460*/  IMAD.MOV.U32 R5, RZ, RZ, R17 ;  /* 0x000000ffff057224 */ /* 0x000fd800078e0011 */
[----:B------:R-:W-:Y:S05]  /*5470*/  @!P1 BRA `(.L_x_108) ;  /* 0x0000000000289947 */ /* 0x000fea0003800000 */
[----:B------:R-:W-:Y:S02]  /*5480*/  ULDC UR6, c[0x0][0x634] ;  /* 0x00018d0000067ab9 */ /* 0x000fe40000000800 */
[----:B------:R-:W-:-:S05]  /*5490*/  IADD3 R9, P1, R16, UR6, RZ ;  /* 0x0000000610097c10 */ /* 0x000fca000ff3e0ff */
[----:B------:R-:W-:-:S04]  /*54a0*/  IMAD.X R21, RZ, RZ, R17, P1 ;  /* 0x000000ffff157224 */ /* 0x000fc800008e0611 */
[----:B------:R-:W-:-:S04]  /*54b0*/  IMAD.WIDE.U32 R6, R21, UR4, RZ ;  /* 0x0000000415067c25 */ /* 0x000fc8000f8e00ff */
[----:B------:R-:W-:-:S04]  /*54c0*/  IMAD.WIDE.U32 R6, P1, R9, UR5, R6 ;  /* 0x0000000509067c25 */ /* 0x000fc8000f820006 */
[----:B------:R-:W-:-:S04]  /*54d0*/  IMAD.WIDE.U32 R8, R9, UR4, RZ ;  /* 0x0000000409087c25 */ /* 0x000fc8000f8e00ff */
[----:B------:R-:W-:Y:S01]  /*54e0*/  IMAD.X R5, RZ, RZ, RZ, P1 ;  /* 0x000000ffff057224 */ /* 0x000fe200008e06ff */
[----:B------:R-:W-:Y:S01]  /*54f0*/  IADD3 RZ, P1, R9, R6, RZ ;  /* 0x0000000609ff7210 */ /* 0x000fe20007f3e0ff */
[----:B------:R-:W-:-:S04]  /*5500*/  IMAD.MOV.U32 R4, RZ, RZ, R7 ;  /* 0x000000ffff047224 */ /* 0x000fc800078e0007 */
[----:B------:R-:W-:-:S08]  /*5510*/  IMAD.WIDE.U32.X R4, R21, UR5, R4, P1 ;  /* 0x0000000515047c25 */ /* 0x000fd000088e0404 */
.L_x_108:
[--C-:B------:R-:W-:Y:S01]  /*5520*/  SHF.R.U64 R8, R4, UR7, R5.reuse ;  /* 0x0000000704087c19 */ /* 0x100fe20008001205 */
[----:B------:R-:W-:Y:S01]  /*5530*/  ULDC.64 UR4, c[0x0][0x620] ;  /* 0x0001880000047ab9 */ /* 0x000fe20000000a00 */
[----:B------:R-:W-:Y:S01]  /*5540*/  SHF.R.U32.HI R4, RZ, UR7, R5 ;  /* 0x00000007ff047c19 */ /* 0x000fe20008011605 */
[----:B------:R-:W2:Y:S01]  /*5550*/  LDC R24, c[0x0][0x144] ;  /* 0x00005100ff187b82 */ /* 0x000ea20000000800 */
[----:B------:R-:W-:Y:S01]  /*5560*/  IADD3 R7, P1, RZ, -R8, RZ ;  /* 0x80000008ff077210 */ /* 0x000fe20007f3e0ff */
[----:B------:R-:W-:Y:S01]  /*5570*/  ULDC.64 UR8, c[0x0][0x640] ;  /* 0x0001900000087ab9 */ /* 0x000fe20000000a00 */
[----:B0-----:R-:W-:Y:S01]  /*5580*/  I2FP.F32.U32 R9, R15 ;  /* 0x0000000f00097245 */ /* 0x001fe20000201000 */
[----:B------:R-:W-:Y:S02]  /*5590*/  ULDC UR6, c[0x0][0x608] ;  /* 0x0001820000067ab9 */ /* 0x000fe40000000800 */
[----:B------:R-:W-:Y:S01]  /*55a0*/  IMAD.X R4, RZ, RZ, ~R4, P1 ;  /* 0x000000ffff047224 */ /* 0x000fe200008e0e04 */
[----:B------:R-:W-:Y:S01]  /*55b0*/  ISETP.NE.U32.AND P1, PT, RZ, UR8, PT ;  /* 0x00000008ff007c0c */ /* 0x000fe2000bf25070 */
[----:B------:R-:W0:Y:S02]  /*55c0*/  LDC R21, c[0x0][0x148] ;  /* 0x00005200ff157b82 */ /* 0x000e240000000800 */
[----:B------:R-:W-:Y:S01]  /*55d0*/  IMAD R6, R4, UR4, RZ ;  /* 0x0000000404067c24 */ /* 0x000fe2000f8e02ff */
[----:B------:R-:W-:Y:S01]  /*55e0*/  ISETP.NE.AND.EX P1, PT, RZ, UR9, PT, P1 ;  /* 0x00000009ff007c0c */ /* 0x000fe2000bf25310 */
[----:B------:R-:W-:Y:S01]  /*55f0*/  IMAD.WIDE.U32 R4, R7, UR4, R16 ;  /* 0x0000000407047c25 */ /* 0x000fe2000f8e0010 */
[----:B------:R-:W-:-:S03]  /*5600*/  ULDC UR4, c[0x0][0x150] ;  /* 0x0000540000047ab9 */ /* 0x000fc60000000800 */
[----:B------:R-:W-:Y:S02]  /*5610*/  IMAD R7, R7, UR5, R6 ;  /* 0x0000000507077c24 */ /* 0x000fe4000f8e0206 */
[----:B------:R-:W-:Y:S01]  /*5620*/  FMUL R6, R9, UR4 ;  /* 0x0000000409067c20 */ /* 0x000fe20008400000 */
[----:B------:R-:W-:Y:S01]  /*5630*/  ULDC UR4, c[0x0][0x618] ;  /* 0x0001860000047ab9 */ /* 0x000fe20000000800 */
[----:B------:R-:W-:Y:S01]  /*5640*/  ULDC UR5, c[0x0][0x154] ;  /* 0x0000550000057ab9 */ /* 0x000fe20000000800 */
[----:B------:R-:W-:-:S03]  /*5650*/  IMAD.IADD R5, R5, 0x1, R7 ;  /* 0x0000000105057824 */ /* 0x000fc600078e0207 */
[----:B------:R-:W3:Y:S02]  /*5660*/  F2I.U32.TRUNC.NTZ R6, R6 ;  /* 0x0000000600067305 */ /* 0x000ee4000020f000 */
[----:B------:R-:W-:Y:S02]  /*5670*/  SHF.R.U64 R9, R4, UR4, R5 ;  /* 0x0000000404097c19 */ /* 0x000fe40008001205 */
[----:B-1----:R-:W-:-:S05]  /*5680*/  I2FP.F32.U32 R4, R14 ;  /* 0x0000000e00047245 */ /* 0x002fca0000201000 */
[----:B------:R-:W-:Y:S01]  /*5690*/  FMUL R22, R4, UR5 ;  /* 0x0000000504167c20 */ /* 0x000fe20008400000 */
[----:B------:R-:W-:Y:S01]  /*56a0*/  SHF.R.U32.HI R4, RZ, UR4, R5 ;  /* 0x00000004ff047c19 */ /* 0x000fe20008011605 */
[----:B------:R-:W-:-:S03]  /*56b0*/  ULDC UR4, c[0x0][0x658] ;  /* 0x0001960000047ab9 */ /* 0x000fc60000000800 */
[--C-:B------:R-:W-:Y:S01]  /*56c0*/  SHF.R.U64 R20, R9, UR6, R4.reuse ;  /* 0x0000000609147c19 */ /* 0x100fe20008001204 */
[----:B------:R-:W1:Y:S01]  /*56d0*/  F2I.U32.TRUNC.NTZ R22, R22 ;  /* 0x0000001600167305 */ /* 0x000e62000020f000 */
[----:B------:R-:W-:Y:S01]  /*56e0*/  SHF.R.U32.HI R5, RZ, UR6, R4 ;  /* 0x00000006ff057c19 */ /* 0x000fe20008011604 */
[----:B---3--:R-:W-:-:S03]  /*56f0*/  IMAD.MOV R6, RZ, RZ, -R6 ;  /* 0x000000ffff067224 */ /* 0x008fc600078e0a06 */
[----:B------:R-:W-:Y:S01]  /*5700*/  SHF.R.U64 R18, R20, UR4, R5 ;  /* 0x0000000414127c19 */ /* 0x000fe20008001205 */
[----:B--2---:R-:W-:Y:S01]  /*5710*/  IMAD R15, R24, R6, R15 ;  /* 0x00000006180f7224 */ /* 0x004fe200078e020f */
[----:B------:R-:W-:-:S03]  /*5720*/  SHF.R.U32.HI R23, RZ, UR4, R5 ;  /* 0x00000004ff177c19 */ /* 0x000fc60008011605 */
[----:B------:R-:W-:Y:S02]  /*5730*/  IMAD.MOV.U32 R4, RZ, RZ, R18 ;  /* 0x000000ffff047224 */ /* 0x000fe400078e0012 */
[----:B------:R-:W-:Y:S01]  /*5740*/  IMAD.MOV.U32 R5, RZ, RZ, R23 ;  /* 0x000000ffff057224 */ /* 0x000fe200078e0017 */
[----:B-1----:R-:W-:Y:S06]  /*5750*/  @!P1 BRA `(.L_x_109) ;  /* 0x0000000000289947 */ /* 0x002fec0003800000 */
[----:B------:R-:W-:Y:S02]  /*5760*/  ULDC UR4, c[0x0][0x64c] ;  /* 0x0001930000047ab9 */ /* 0x000fe40000000800 */
[----:B------:R-:W-:-:S05]  /*5770*/  IADD3 R5, P1, R18, UR4, RZ ;  /* 0x0000000412057c10 */ /* 0x000fca000ff3e0ff */
[----:B------:R-:W-:-:S04]  /*5780*/  IMAD.X R23, RZ, RZ, R23, P1 ;  /* 0x000000ffff177224 */ /* 0x000fc800008e0617 */
[----:B------:R-:W-:-:S04]  /*5790*/  IMAD.WIDE.U32 R6, R23, UR8, RZ ;  /* 0x0000000817067c25 */ /* 0x000fc8000f8e00ff */
[----:B------:R-:W-:-:S04]  /*57a0*/  IMAD.WIDE.U32 R6, P1, R5, UR9, R6 ;  /* 0x0000000905067c25 */ /* 0x000fc8000f820006 */
[----:B------:R-:W-:-:S04]  /*57b0*/  IMAD.WIDE.U32 R4, R5, UR8, RZ ;  /* 0x0000000805047c25 */ /* 0x000fc8000f8e00ff */
[----:B------:R-:W-:Y:S01]  /*57c0*/  IMAD.MOV.U32 R4, RZ, RZ, R7 ;  /* 0x000000ffff047224 */ /* 0x000fe200078e0007 */
[----:B------:R-:W-:Y:S01]  /*57d0*/  IADD3 RZ, P3, R5, R6, RZ ;  /* 0x0000000605ff7210 */ /* 0x000fe20007f7e0ff */
[----:B------:R-:W-:-:S04]  /*57e0*/  IMAD.X R5, RZ, RZ, RZ, P1 ;  /* 0x000000ffff057224 */ /* 0x000fc800008e06ff */
[----:B------:R-:W-:-:S08]  /*57f0*/  IMAD.WIDE.U32.X R4, R23, UR9, R4, P3 ;  /* 0x0000000917047c25 */ /* 0x000fd000098e0404 */
.L_x_109:
[----:B------:R-:W-:Y:S01]  /*5800*/  ISETP.NE.AND P1, PT, R2, 0x1, PT ;  /* 0x000000010200780c */ /* 0x000fe20003f25270 */
[----:B------:R-:W-:Y:S01]  /*5810*/  ULDC UR4, c[0x0][0x648] ;  /* 0x0001920000047ab9 */ /* 0x000fe20000000800 */
[----:B------:R-:W-:Y:S01]  /*5820*/  LOP3.LUT R20, R20, UR17, RZ, 0xc0, !PT ;  /* 0x0000001114147c12 */ /* 0x000fe2000f8ec0ff */
[----:B------:R-:W-:Y:S01]  /*5830*/  IMAD.MOV R22, RZ, RZ, -R22 ;  /* 0x000000ffff167224 */ /* 0x000fe200078e0a16 */
[----:B------:R-:W-:Y:S01]  /*5840*/  SHF.R.U64 R5, R4, UR4, R5 ;  /* 0x0000000404057c19 */ /* 0x000fe20008001205 */
[----:B------:R-:W-:Y:S01]  /*5850*/  ULDC UR4, c[0x0][0x638] ;  /* 0x00018e0000047ab9 */ /* 0x000fe20000000800 */
[----:B------:R-:W-:Y:S01]  /*5860*/  LOP3.LUT R9, R9, UR16, RZ, 0xc0, !PT ;  /* 0x0000001009097c12 */ /* 0x000fe2000f8ec0ff */
[----:B------:R-:W-:Y:S01]  /*5870*/  ULDC UR5, c[0x0][0x610] ;  /* 0x0001840000057ab9 */ /* 0x000fe20000000800 */
[----:B------:R-:W-:Y:S02]  /*5880*/  IMAD.MOV.U32 R4, RZ, RZ, 0x1 ;  /* 0x00000001ff047424 */ /* 0x000fe400078e00ff */
[----:B------:R-:W-:-:S02]  /*5890*/  IMAD.MOV R7, RZ, RZ, -R5 ;  /* 0x000000ffff077224 */ /* 0x000fc400078e0a05 */
[----:B------:R-:W-:Y:S02]  /*58a0*/  IMAD R20, R5, UR18, R20 ;  /* 0x0000001205147c24 */ /* 0x000fe4000f8e0214 */
[----:B0-----:R-:W-:Y:S02]  /*58b0*/  @P1 IMAD R15, R21, R22, R14 ;  /* 0x00000016150f1224 */ /* 0x001fe400078e020e */
[----:B------:R-:W-:Y:S01]  /*58c0*/  IMAD R18, R7, UR4, R18 ;  /* 0x0000000407127c24 */ /* 0x000fe2000f8e0212 */
[----:B------:R-:W-:Y:S01]  /*58d0*/  ULDC UR4, c[0x0][0x600] ;  /* 0x0001800000047ab9 */ /* 0x000fe20000000800 */
[----:B------:R-:W-:Y:S02]  /*58e0*/  IMAD R15, R20, UR5, R15 ;  /* 0x00000005140f7c24 */ /* 0x000fe4000f8e020f */
[----:B------:R-:W-:-:S05]  /*58f0*/  IMAD R18, R18, UR4, R9 ;  /* 0x0000000412127c24 */ /* 0x000fca000f8e0209 */
[----:B------:R-:W-:Y:S02]  /*5900*/  SEL R9, R18, R15, !P1 ;  /* 0x0000000f12097207 */ /* 0x000fe40004800000 */
[----:B------:R-:W-:-:S07]  /*5910*/  SEL R7, R15, R18, !P1 ;  /* 0x000000120f077207 */ /* 0x000fce0004800000 */
.L_x_107:
[----:B------:R-:W-:Y:S05]  /*5920*/  BSYNC B1 ;  /* 0x0000000000017941 */ /* 0x000fea0003800000 */
.L_x_106:
[----:B------:R-:W-:-:S13]  /*5930*/  LOP3.LUT P1, RZ, R4, 0xff, RZ, 0xc0, !PT ;  /* 0x000000ff04ff7812 */ /* 0x000fda000782c0ff */
[----:B------:R-:W-:Y:S05]  /*5940*/  @P1 BRA `(.L_x_110) ;  /* 0xfffffff4004c1947 */ /* 0x000fea000383ffff */
[----:B------:R-:W-:Y:S05]  /*5950*/  BSYNC B0 ;  /* 0x0000000000007941 */ /* 0x000fea0003800000 */
.L_x_98:
[----:B------:R-:W-:-:S03]  /*5960*/  UMOV UR4, 0xffffffff ;  /* 0xffffffff00047882 */ /* 0x000fc60000000000 */
[----:B------:R-:W-:Y:S05]  /*5970*/  BRA.DIV UR4, `(.L_x_111) ;  /* 0x00000006043c7947 */ /* 0x000fea000b800000 */
[----:B------:R-:W-:-:S13]  /*5980*/  ELECT P6, URZ, PT ;  /* 0x00000000003f782f */ /* 0x000fda00038c0000 */
.L_x_126:
[----:B------:R-:W-:Y:S04]  /*5990*/  BSSY B0, `(.L_x_112) ;  /* 0x0000034000007945 */ /* 0x000fe80003800000 */
[----:B------:R-:W-:Y:S05]  /*59a0*/  @!P6 BRA `(.L_x_113) ;  /* 0x0000000000c8e947 */ /* 0x000fea0003800000 */
[----:B------:R-:W-:-:S04]  /*59b0*/  LOP3.LUT R19, R19, 0x2, RZ, 0xfc, !PT ;  /* 0x0000000213137812 */ /* 0x000fc800078efcff */
[----:B------:R-:W-:-:S13]  /*59c0*/  ISETP.NE.AND P0, PT, R19, 0x3, PT ;  /* 0x000000031300780c */ /* 0x000fda0003f05270 */
[----:B------:R-:W-:Y:S05]  /*59d0*/  @!P0 BRA `(.L_x_114) ;  /* 0x0000000000048947 */ /* 0x000fea0003800000 */
[----:B------:R-:W-:Y:S01]  /*59e0*/  BPT.TRAP 0x1 ;  /* 0x000000040000795c */ /* 0x000fe20000300000 */
.L_x_114:
[----:B------:R-:W0:Y:S01]  /*59f0*/  S2R R3, SR_CgaCtaId ;  /* 0x0000000000037919 */ /* 0x000e220000008800 */
[----:B------:R-:W-:-:S04]  /*5a00*/  MOV R2, 0x400 ;  /* 0x0000040000027802 */ /* 0x000fc80000000f00 */
[----:B0-----:R-:W-:Y:S02]  /*5a10*/  LEA R3, R3, R2, 0x18 ;  /* 0x0000000203037211 */ /* 0x001fe400078ec0ff */
[----:B------:R-:W-:-:S03]  /*5a20*/  SHF.L.U32 R2, R0, 0x1f, RZ ;  /* 0x0000001f00027819 */ /* 0x000fc600000006ff */
[----:B------:R-:W-:-:S04]  /*5a30*/  VIADD R3, R3, 0x28 ;  /* 0x0000002803037836 */ /* 0x000fc80000000000 */
[C---:B------:R-:W-:Y:S02]  /*5a40*/  IMAD R7, R12.reuse, 0x8, R3 ;  /* 0x000000080c077824 */ /* 0x040fe400078e0203 */
[----:B------:R-:W-:Y:S02]  /*5a50*/  VIADD R12, R12, 0x1 ;  /* 0x000000010c0c7836 */ /* 0x000fe40000000000 */
[----:B------:R-:W0:Y:S03]  /*5a60*/  SYNCS.PHASECHK.TRANS64.TRYWAIT P0, [R7+URZ], R2 ;  /* 0x00000002070075a7 */ /* 0x000e26000800017f */
[----:B------:R-:W-:-:S04]  /*5a70*/  ISETP.NE.AND P1, PT, R12, 0x5, PT ;  /* 0x000000050c00780c */ /* 0x000fc80003f25270 */
[----:B------:R-:W-:Y:S02]  /*5a80*/  SEL R5, RZ, 0x1, P1 ;  /* 0x00000001ff057807 */ /* 0x000fe40000800000 */
[----:B------:R-:W-:Y:S02]  /*5a90*/  SEL R12, R12, RZ, P1 ;  /* 0x000000ff0c0c7207 */ /* 0x000fe40000800000 */
[----:B------:R-:W-:-:S03]  /*5aa0*/  LOP3.LUT R5, R0, R5, RZ, 0x3c, !PT ;  /* 0x0000000500057212 */ /* 0x000fc600078e3cff */
[----:B------:R-:W-:Y:S01]  /*5ab0*/  IMAD R9, R12, 0x8, R3 ;  /* 0x000000080c097824 */ /* 0x000fe200078e0203 */
[----:B------:R-:W-:Y:S01]  /*5ac0*/  SHF.L.U32 R4, R5, 0x1f, RZ ;  /* 0x0000001f05047819 */ /* 0x000fe200000006ff */
[----:B0-----:R-:W-:Y:S06]  /*5ad0*/  @!P0 BRA `(.L_x_115) ;  /* 0x0000000400048947 */ /* 0x001fec0003800000 */
.L_x_127:
[----:B------:R-:W1:Y:S01]  /*5ae0*/  SYNCS.PHASECHK.TRANS64.TRYWAIT P0, [R9+URZ], R4 ;  /* 0x00000004090075a7 */ /* 0x000e62000800017f */
[----:B------:R-:W-:-:S05]  /*5af0*/  VIADD R0, R12, 0x1 ;  /* 0x000000010c007836 */ /* 0x000fca0000000000 */
[----:B------:R-:W-:-:S04]  /*5b00*/  ISETP.NE.AND P1, PT, R0, 0x5, PT ;  /* 0x000000050000780c */ /* 0x000fc80003f25270 */
[----:B0-----:R-:W-:Y:S02]  /*5b10*/  SEL R2, RZ, 0x1, P1 ;  /* 0x00000001ff027807 */ /* 0x001fe40000800000 */
[----:B------:R-:W-:Y:S02]  /*5b20*/  SEL R0, R0, RZ, P1 ;  /* 0x000000ff00007207 */ /* 0x000fe40000800000 */
[----:B------:R-:W-:-:S03]  /*5b30*/  LOP3.LUT R7, R5, R2, RZ, 0x3c, !PT ;  /* 0x0000000205077212 */ /* 0x000fc600078e3cff */
[----:B------:R-:W-:Y:S01]  /*5b40*/  IMAD R6, R0, 0x8, R3 ;  /* 0x0000000800067824 */ /* 0x000fe200078e0203 */
[----:B------:R-:W-:Y:S01]  /*5b50*/  SHF.L.U32 R5, R7, 0x1f, RZ ;  /* 0x0000001f07057819 */ /* 0x000fe200000006ff */
[----:B-1----:R-:W-:Y:S06]  /*5b60*/  @!P0 BRA `(.L_x_116) ;  /* 0x0000000000f48947 */ /* 0x002fec0003800000 */
.L_x_128:
[----:B------:R-:W1:Y:S01]  /*5b70*/  SYNCS.PHASECHK.TRANS64.TRYWAIT P0, [R6+URZ], R5 ;  /* 0x00000005060075a7 */ /* 0x000e62000800017f */
[----:B------:R-:W-:-:S05]  /*5b80*/  VIADD R0, R0, 0x1 ;  /* 0x0000000100007836 */ /* 0x000fca0000000000 */
[----:B------:R-:W-:-:S04]  /*5b90*/  ISETP.NE.AND P1, PT, R0, 0x5, PT ;  /* 0x000000050000780c */ /* 0x000fc80003f25270 */
[----:B------:R-:W-:Y:S02]  /*5ba0*/  SEL R2, RZ, 0x1, P1 ;  /* 0x00000001ff027807 */ /* 0x000fe40000800000 */
[----:B------:R-:W-:Y:S02]  /*5bb0*/  SEL R0, R0, RZ, P1 ;  /* 0x000000ff00007207 */ /* 0x000fe40000800000 */
[----:B------:R-:W-:-:S03]  /*5bc0*/  LOP3.LUT R7, R7, R2, RZ, 0x3c, !PT ;  /* 0x0000000207077212 */ /* 0x000fc600078e3cff */
[----:B0-----:R-:W-:Y:S01]  /*5bd0*/  IMAD R9, R0, 0x8, R3 ;  /* 0x0000000800097824 */ /* 0x001fe200078e0203 */
[----:B------:R-:W-:Y:S01]  /*5be0*/  SHF.L.U32 R4, R7, 0x1f, RZ ;  /* 0x0000001f07047819 */ /* 0x000fe200000006ff */
[----:B-1----:R-:W-:Y:S06]  /*5bf0*/  @!P0 BRA `(.L_x_117) ;  /* 0x0000000000e48947 */ /* 0x002fec0003800000 */
.L_x_129:
[----:B------:R-:W1:Y:S01]  /*5c00*/  SYNCS.PHASECHK.TRANS64.TRYWAIT P0, [R9+URZ], R4 ;  /* 0x00000004090075a7 */ /* 0x000e62000800017f */
[----:B------:R-:W-:-:S05]  /*5c10*/  VIADD R0, R0, 0x1 ;  /* 0x0000000100007836 */ /* 0x000fca0000000000 */
[----:B------:R-:W-:-:S04]  /*5c20*/  ISETP.NE.AND P1, PT, R0, 0x5, PT ;  /* 0x000000050000780c */ /* 0x000fc80003f25270 */
[----:B------:R-:W-:Y:S02]  /*5c30*/  SEL R2, RZ, 0x1, P1 ;  /* 0x00000001ff027807 */ /* 0x000fe40000800000 */
[----:B------:R-:W-:Y:S02]  /*5c40*/  SEL R0, R0, RZ, P1 ;  /* 0x000000ff00007207 */ /* 0x000fe40000800000 */
[----:B------:R-:W-:Y:S01]  /*5c50*/  LOP3.LUT R2, R7, R2, RZ, 0x3c, !PT ;  /* 0x0000000207027212 */ /* 0x000fe200078e3cff */
[----:B-1----:R-:W-:Y:S06]  /*5c60*/  @!P0 BRA `(.L_x_118) ;  /* 0x0000000000dc8947 */ /* 0x002fec0003800000 */
.L_x_130:
[----:B------:R-:W-:Y:S01]  /*5c70*/  IMAD R3, R0, 0x8, R3 ;  /* 0x0000000800037824 */ /* 0x000fe200078e0203 */
[----:B------:R-:W-:-:S07]  /*5c80*/  SHF.L.U32 R0, R2, 0x1f, RZ ;  /* 0x0000001f02007819 */ /* 0x000fce00000006ff */
.L_x_119:
[----:B--2---:R2:W3:Y:S02]  /*5c90*/  SYNCS.PHASECHK.TRANS64.TRYWAIT P0, [R3+URZ], R0 ;  /* 0x00000000030075a7 */ /* 0x0044e4000800017f */
[----:B---3--:R-:W-:Y:S05]  /*5ca0*/  @!P0 NANOSLEEP.SYNCS 0x989680 ;  /* 0x009896800000895d */ /* 0x008fea0003900000 */
[----:B------:R-:W3:Y:S02]  /*5cb0*/  @!P0 SYNCS.PHASECHK.TRANS64 P0, [R3+URZ], R0 ;  /* 0x00000000030085a7 */ /* 0x000ee4000800007f */
[----:B---3--:R-:W-:Y:S05]  /*5cc0*/  @!P0 BRA `(.L_x_119) ;  /* 0xfffffffc00f08947 */ /* 0x008fea000383ffff */
.L_x_113:
[----:B------:R-:W-:Y:S05]  /*5cd0*/  BSYNC B0 ;  /* 0x0000000000007941 */ /* 0x000fea0003800000 */
.L_x_112:
[----:B------:R-:W-:Y:S05]  /*5ce0*/  EXIT ;  /* 0x000000000000794d */ /* 0x000fea0003800000 */
.L_x_17:
[----:B---3--:R3:W4:Y:S02]  /*5cf0*/  SYNCS.PHASECHK.TRANS64.TRYWAIT P1, [R3+URZ], R0 ;  /* 0x00000000030075a7 */ /* 0x008724000802017f */
[----:B----4-:R-:W-:Y:S05]  /*5d00*/  @!P1 NANOSLEEP.SYNCS 0x989680 ;  /* 0x009896800000995d */ /* 0x010fea0003900000 */
[----:B------:R-:W4:Y:S02]  /*5d10*/  @!P1 SYNCS.PHASECHK.TRANS64 P1, [R3+URZ], R0 ;  /* 0x00000000030095a7 */ /* 0x000f24000802007f */
[----:B----4-:R-:W-:Y:S05]  /*5d20*/  @!P1 BRA `(.L_x_17) ;  /* 0xfffffffc00f09947 */ /* 0x010fea000383ffff */
[----:B------:R-:W-:Y:S05]  /*5d30*/  BRA `(.L_x_16) ;  /* 0xffffffb4003c7947 */ /* 0x000fea000383ffff */
.L_x_22:
[----:B-1----:R-:W-:-:S04]  /*5d40*/  IMAD.U32 R4, RZ, RZ, UR8 ;  /* 0x00000008ff047e24 */ /* 0x002fc8000f8e00ff */
[----:B------:R1:W2:Y:S03]  /*5d50*/  SYNCS.PHASECHK.TRANS64.TRYWAIT P1, [R4+URZ], R3 ;  /* 0x00000003040075a7 */ /* 0x0002a6000802017f */
[----:B--2---:R-:W-:Y:S05]  /*5d60*/  @!P1 NANOSLEEP.SYNCS 0x989680 ;  /* 0x009896800000995d */ /* 0x004fea0003900000 */
[----:B------:R-:W2:Y:S02]  /*5d70*/  @!P1 SYNCS.PHASECHK.TRANS64 P1, [R4+URZ], R3 ;  /* 0x00000003040095a7 */ /* 0x000ea4000802007f */
[----:B--2---:R-:W-:Y:S05]  /*5d80*/  @!P1 BRA `(.L_x_22) ;  /* 0xfffffffc00ec9947 */ /* 0x004fea000383ffff */
[----:B------:R-:W-:Y:S05]  /*5d90*/  BRA `(.L_x_21) ;  /* 0xffffffb8001c7947 */ /* 0x000fea000383ffff */
.L_x_99:
[----:B------:R-:W-:Y:S01]  /*5da0*/  BSSY B1, `(.L_x_120) ;  /* 0x0000006000017945 */ /* 0x000fe20003800000 */
[----:B------:R-:W-:-:S07]  /*5db0*/  IMAD.MOV.U32 R15, RZ, RZ, -0x1 ;  /* 0xffffffffff0f7424 */ /* 0x000fce00078e00ff */
[----:B------:R-:W-:Y:S05]  /*5dc0*/  WARPSYNC.COLLECTIVE R15, `(.L_x_121) ;  /* 0x000000000f0c7348 */ /* 0x000fea0003c00000 */
[----:B------:R-:W-:Y:S02]  /*5dd0*/  ELECT P6, UR62, PT ;  /* 0x00000000003e782f */ /* 0x000fe400038c0000 */
[----:B------:R-:W-:Y:S01]  /*5de0*/  MOV R14, UR62 ;  /* 0x0000003e000e7c02 */ /* 0x000fe20008000f00 */
[----:B------:R-:W-:Y:S10]  /*5df0*/  ENDCOLLECTIVE ;  /* 0x000000000000791b */ /* 0x000ff40003800000 */
.L_x_121:
[----:B------:R-:W-:Y:S05]  /*5e00*/  BSYNC B1 ;  /* 0x0000000000017941 */ /* 0x000fea0003800000 */
.L_x_120:
[----:B------:R-:W-:Y:S05]  /*5e10*/  BRA `(.L_x_122) ;  /* 0xfffffff000247947 */ /* 0x000fea000383ffff */
.L_x_102:
[----:B0-----:R0:W1:Y:S02]  /*5e20*/  SYNCS.PHASECHK.TRANS64.TRYWAIT P1, [R14+URZ+0x28], R7 ;  /* 0x000028070e0075a7 */ /* 0x001064000802017f */
[----:B-1----:R-:W-:Y:S05]  /*5e30*/  @!P1 NANOSLEEP.SYNCS 0x989680 ;  /* 0x009896800000995d */ /* 0x002fea0003900000 */
[----:B------:R-:W1:Y:S02]  /*5e40*/  @!P1 SYNCS.PHASECHK.TRANS64 P1, [R14+URZ+0x28], R7 ;  /* 0x000028070e0095a7 */ /* 0x000e64000802007f */
[----:B-1----:R-:W-:Y:S05]  /*5e50*/  @!P1 BRA `(.L_x_102) ;  /* 0xfffffffc00f09947 */ /* 0x002fea000383ffff */
[----:B------:R-:W-:Y:S05]  /*5e60*/  BRA `(.L_x_123) ;  /* 0xfffffff000587947 */ /* 0x000fea000383ffff */
.L_x_111:
[----:B------:R-:W-:Y:S01]  /*5e70*/  BSSY B0, `(.L_x_124) ;  /* 0x0000006000007945 */ /* 0x000fe20003800000 */
[----:B------:R-:W-:-:S07]  /*5e80*/  IMAD.MOV.U32 R15, RZ, RZ, -0x1 ;  /* 0xffffffffff0f7424 */ /* 0x000fce00078e00ff */
[----:B------:R-:W-:Y:S05]  /*5e90*/  WARPSYNC.COLLECTIVE R15, `(.L_x_125) ;  /* 0x000000000f0c7348 */ /* 0x000fea0003c00000 */
[----:B------:R-:W-:Y:S02]  /*5ea0*/  ELECT P6, UR62, PT ;  /* 0x00000000003e782f */ /* 0x000fe400038c0000 */
[----:B------:R-:W-:Y:S01]  /*5eb0*/  MOV R14, UR62 ;  /* 0x0000003e000e7c02 */ /* 0x000fe20008000f00 */
[----:B------:R-:W-:Y:S10]  /*5ec0*/  ENDCOLLECTIVE ;  /* 0x000000000000791b */ /* 0x000ff40003800000 */
.L_x_125:
[----:B------:R-:W-:Y:S05]  /*5ed0*/  BSYNC B0 ;  /* 0x0000000000007941 */ /* 0x000fea0003800000 */
.L_x_124:
[----:B------:R-:W-:Y:S05]  /*5ee0*/  BRA `(.L_x_126) ;  /* 0xfffffff800a87947 */ /* 0x000fea000383ffff */
.L_x_115:
[----:B0-----:R0:W1:Y:S02]  /*5ef0*/  SYNCS.PHASECHK.TRANS64.TRYWAIT P0, [R7+URZ], R2 ;  /* 0x00000002070075a7 */ /* 0x001064000800017f */
[----:B-1----:R-:W-:Y:S05]  /*5f00*/  @!P0 NANOSLEEP.SYNCS 0x989680 ;  /* 0x009896800000895d */ /* 0x002fea0003900000 */
[----:B------:R-:W1:Y:S02]  /*5f10*/  @!P0 SYNCS.PHASECHK.TRANS64 P0, [R7+URZ], R2 ;  /* 0x00000002070085a7 */ /* 0x000e64000800007f */
[----:B-1----:R-:W-:Y:S05]  /*5f20*/  @!P0 BRA `(.L_x_115) ;  /* 0xfffffffc00f08947 */ /* 0x002fea000383ffff */
[----:B------:R-:W-:Y:S05]  /*5f30*/  BRA `(.L_x_127) ;  /* 0xfffffff800e87947 */ /* 0x000fea000383ffff */
.L_x_116:
[----:B0-----:R0:W1:Y:S02]  /*5f40*/  SYNCS.PHASECHK.TRANS64.TRYWAIT P0, [R9+URZ], R4 ;  /* 0x00000004090075a7 */ /* 0x001064000800017f */
[----:B-1----:R-:W-:Y:S05]  /*5f50*/  @!P0 NANOSLEEP.SYNCS 0x989680 ;  /* 0x009896800000895d */ /* 0x002fea0003900000 */
[----:B------:R-:W1:Y:S02]  /*5f60*/  @!P0 SYNCS.PHASECHK.TRANS64 P0, [R9+URZ], R4 ;  /* 0x00000004090085a7 */ /* 0x000e64000800007f */
[----:B-1----:R-:W-:Y:S05]  /*5f70*/  @!P0 BRA `(.L_x_116) ;  /* 0xfffffffc00f08947 */ /* 0x002fea000383ffff */
[----:B------:R-:W-:Y:S05]  /*5f80*/  BRA `(.L_x_128) ;  /* 0xfffffff800f87947 */ /* 0x000fea000383ffff */
.L_x_117:
[----:B0-----:R0:W1:Y:S02]  /*5f90*/  SYNCS.PHASECHK.TRANS64.TRYWAIT P0, [R6+URZ], R5 ;  /* 0x00000005060075a7 */ /* 0x001064000800017f */
[----:B-1----:R-:W-:Y:S05]  /*5fa0*/  @!P0 NANOSLEEP.SYNCS 0x989680 ;  /* 0x009896800000895d */ /* 0x002fea0003900000 */
[----:B------:R-:W1:Y:S02]  /*5fb0*/  @!P0 SYNCS.PHASECHK.TRANS64 P0, [R6+URZ], R5 ;  /* 0x00000005060085a7 */ /* 0x000e64000800007f */
[----:B-1----:R-:W-:Y:S05]  /*5fc0*/  @!P0 BRA `(.L_x_117) ;  /* 0xfffffffc00f08947 */ /* 0x002fea000383ffff */
[----:B------:R-:W-:Y:S05]  /*5fd0*/  BRA `(.L_x_129) ;  /* 0xfffffffc00087947 */ /* 0x000fea000383ffff */
.L_x_118:
[----:B-1----:R1:W2:Y:S02]  /*5fe0*/  SYNCS.PHASECHK.TRANS64.TRYWAIT P0, [R9+URZ], R4 ;  /* 0x00000004090075a7 */ /* 0x0022a4000800017f */
[----:B--2---:R-:W-:Y:S05]  /*5ff0*/  @!P0 NANOSLEEP.SYNCS 0x989680 ;  /* 0x009896800000895d */ /* 0x004fea0003900000 */
[----:B------:R-:W2:Y:S02]  /*6000*/  @!P0 SYNCS.PHASECHK.TRANS64 P0, [R9+URZ], R4 ;  /* 0x00000004090085a7 */ /* 0x000ea4000800007f */
[----:B--2---:R-:W-:Y:S05]  /*6010*/  @!P0 BRA `(.L_x_118) ;  /* 0xfffffffc00f08947 */ /* 0x004fea000383ffff */
[----:B------:R-:W-:Y:S05]  /*6020*/  BRA `(.L_x_130) ;  /* 0xfffffffc00107947 */ /* 0x000fea000383ffff */
.L_x_131:
[----:B------:R-:W-:-:S00]  /*6030*/  BRA `(.L_x_131) ;  /* 0xfffffffc00fc7947 */ /* 0x000fc0000383ffff */
[----:B------:R-:W-:-:S00]  /*6040*/  NOP ;  /* 0x0000000000007918 */ /* 0x000fc00000000000 */
        /* <DEDUP_REMOVED lines=11> */
.L_x_132:


//--------------------- .nv.global.init           --------------------------
	.section	.nv.global.init,"aw",@progbits
.nv.global.init:
	.type		$str$22,@object
	.size		$str$22,($str$23 - $str$22)
$str$22:
        /*0000*/ 	.byte	0x6b, 0x5f, 0x74, 0x69, 0x6c, 0x65, 0x5f, 0x63, 0x6f, 0x75, 0x6e, 0x74, 0x20, 0x3e, 0x3d, 0x20
        /*0010*/ 	.byte	0x31, 0x00
	.type		$str$23,@object
	.size		$str$23,(__unnamed_1 - $str$23)
$str$23:
        /*0012*/ 	.byte	0x2f, 0x74, 0x6d, 0x70, 0x2f, 0x63, 0x75, 0x74, 0x6c, 0x61, 0x73, 0x73, 0x5f, 0x73, 0x77, 0x65
        /*0022*/ 	.byte	0x65, 0x70, 0x5f, 0x73, 0x72, 0x63, 0x2f, 0x69, 0x6e, 0x63, 0x6c, 0x75, 0x64, 0x65, 0x2f, 0x63
        /*0032*/ 	.byte	0x75, 0x74, 0x6c, 0x61, 0x73, 0x73, 0x2f, 0x67, 0x65, 0x6d, 0x6d, 0x2f, 0x63, 0x6f, 0x6c, 0x6c
        /*0042*/ 	.byte	0x65, 0x63, 0x74, 0x69, 0x76, 0x65, 0x2f, 0x73, 0x6d, 0x39, 0x30, 0x5f, 0x6d, 0x6d, 0x61, 0x5f
        /*0052*/ 	.byte	0x74, 0x6d, 0x61, 0x5f, 0x67, 0x6d, 0x6d, 0x61, 0x5f, 0x73, 0x73, 0x5f, 0x77, 0x61, 0x72, 0x70
        /*0062*/ 	.byte	0x73, 0x70, 0x65, 0x63, 0x69, 0x61, 0x6c, 0x69, 0x7a, 0x65, 0x64, 0x2e, 0x68, 0x70, 0x70, 0x00
	.type		__unnamed_1,@object
	.size		__unnamed_1,(.L_0 - __unnamed_1)
__unnamed_1:
        /*0072*/ 	.byte	0x76, 0x6f, 0x69, 0x64, 0x20, 0x63, 0x75, 0x74, 0x6c, 0x61, 0x73, 0x73, 0x3a, 0x3a, 0x67, 0x65
        /* <DEDUP_REMOVED lines=176> */
        /*0b82*/ 	.byte	0x3a, 0x3a, 0x69, 0x64, 0x65, 0x6e, 0x74, 0x69, 0x74, 0x79, 0x5d, 0x00
.L_0:


//--------------------- .nv.shared._ZN7cutlass13device_kernelINS_4gemm6kernel13GemmUniversalIN4cute5tupleIJiiiiEEENS1_10collective13CollectiveMmaINS1_34MainloopSm90TmaGmmaWarpSpecializedILi5ENS5_IJNS4_1CILi1EEESB_SB_EEENS1_35KernelTmaWarpSpecializedCooperativeEEENS5_IJNSA_ILi128EEENSA_ILi64EEENSA_ILi32EEEEEENS_10tfloat32_tENS5_IJlSB_lEEESJ_SK_NS4_8TiledMMAINS4_8MMA_AtomIJNS4_4SM904GMMA29MMA_64x64x8_F32TF32TF32_SS_TNILNSO_7ScaleInE1ELSQ_1EEEEEENS4_6LayoutINS5_IJNSA_ILi2EEESB_SB_EEENS5_IJSB_NSA_ILi0EEESW_EEEEENS5_IJNS4_10UnderscoreESZ_SZ_EEEEENS4_13SM90_TMA_LOADENS4_14ComposedLayoutINS4_7SwizzleILi3ELi4ELi3EEENS4_18smem_ptr_flag_bitsILi32EEENST_INS5_IJNSA_ILi8EEESH_EEENS5_IJSH_SB_EEEEEEEvNS4_8identityES12_S1C_vS1D_EENS_8epilogue10collective6detail29Sm90TmaWarpSpecializedAdapterINS1G_15DefaultEpilogueISJ_SK_SK_NS1F_6thread17LinearCombinationISJ_Li1EffLNS1K_9ScaleType4KindE0ELNS_15FloatRoundStyleE2ESJ_EENS1_15EpilogueDefaultEEEEEvvEEEEvNT_6ParamsE --------------------------
	.section	.nv.shared._ZN7cutlass13device_kernelINS_4gemm6kernel13GemmUniversalIN4cute5tupleIJiiiiEEENS1_10collective13CollectiveMmaINS1_34MainloopSm90TmaGmmaWarpSpecializedILi5ENS5_IJNS4_1CILi1EEESB_SB_EEENS1_35KernelTmaWarpSpecializedCooperativeEEENS5_IJNSA_ILi128EEENSA_ILi64EEENSA_ILi32EEEEEENS_10tfloat32_tENS5_IJlSB_lEEESJ_SK_NS4_8TiledMMAINS4_8MMA_AtomIJNS4_4SM904GMMA29MMA_64x64x8_F32TF32TF32_SS_TNILNSO_7ScaleInE1ELSQ_1EEEEEENS4_6LayoutINS5_IJNSA_ILi2EEESB_SB_EEENS5_IJSB_NSA_ILi0EEESW_EEEEENS5_IJNS4_10UnderscoreESZ_SZ_EEEEENS4_13SM90_TMA_LOADENS4_14ComposedLayoutINS4_7SwizzleILi3ELi4ELi3EEENS4_18smem_ptr_flag_bitsILi32EEENST_INS5_IJNSA_ILi8EEESH_EEENS5_IJSH_SB_EEEEEEEvNS4_8identityES12_S1C_vS1D_EENS_8epilogue10collective6detail29Sm90TmaWarpSpecializedAdapterINS1G_15DefaultEpilogueISJ_SK_SK_NS1F_6thread17LinearCombinationISJ_Li1EffLNS1K_9ScaleType4KindE0ELNS_15FloatRoundStyleE2ESJ_EENS1_15EpilogueDefaultEEEEEvvEEEEvNT_6ParamsE,"aw",@nobits
	.sectionflags	@""
	.align	16
	.zero		1024


//--------------------- .nv.shared.reserved.0     --------------------------
	.section	.nv.shared.reserved.0,"aw",@nobits
	.weak		__nv_reservedSMEM_offset_0_alias
	.size		__nv_reservedSMEM_offset_0_alias, 0, 0
	.other		__nv_reservedSMEM_offset_0_alias,@"STO_CUDA_RESERVED_SHARED STV_DEFAULT"
__nv_reservedSMEM_offset_0_alias:
	.zero		0


//--------------------- .nv.global                --------------------------
	.section	.nv.global,"aw",@nobits
.nv.global:
	.type		_ZN40_INTERNAL_e60f4c05_4_k_cu_cc2011df_282844cute1_E,@object
	.size		_ZN40_INTERNAL_e60f4c05_4_k_cu_cc2011df_282844cute1_E,(_ZN40_INTERNAL_e60f4c05_4_k_cu_cc2011df_282844cuda3std3__45__cpo6cbeginE - _ZN40_INTERNAL_e60f4c05_4_k_cu_cc2011df_282844cute1_E)
_ZN40_INTERNAL_e60f4c05_4_k_cu_cc2011df_282844cute1_E:
	.zero		1
	.type		_ZN40_INTERNAL_e60f4c05_4_k_cu_cc2011df_282844cuda3std3__45__cpo6cbeginE,@object
	.size		_ZN40_INTERNAL_e60f4c05_4_k_cu_cc2011df_282844cuda3std3__45__cpo6cbeginE,(_ZN40_INTERNAL_e60f4c05_4_k_cu_cc2011df_282844cuda3std3__48in_placeE - _ZN40_INTERNAL_e60f4c05_4_k_cu_cc2011df_282844cuda3std3__45__cpo6cbeginE)
_ZN40_INTERNAL_e60f4c05_4_k_cu_cc2011df_282844cuda3std3__45__cpo6cbeginE:
	.zero		1
	.type		_ZN40_INTERNAL_e60f4c05_4_k_cu_cc2011df_282844cuda3std3__48in_placeE,@object
	.size		_ZN40_INTERNAL_e60f4c05_4_k_cu_cc2011df_282844cuda3std3__48in_placeE,(_ZN40_INTERNAL_e60f4c05_4_k_cu_cc2011df_282844cuda3std6ranges3__45__cpo9iter_moveE - _ZN40_INTERNAL_e60f4c05_4_k_cu_cc2011df_282844cuda3std3__48in_placeE)
_ZN40_INTERNAL_e60f4c05_4_k_cu_cc2011df_282844cuda3std3__48in_placeE:
	.zero		1
	.type		_ZN40_INTERNAL_e60f4c05_4_k_cu_cc2011df_282844cuda3std6ranges3__45__cpo9iter_moveE,@object
	.size		_ZN40_INTERNAL_e60f4c05_4_k_cu_cc2011df_282844cuda3std6ranges3__45__cpo9iter_moveE,(_ZN40_INTERNAL_e60f4c05_4_k_cu_cc2011df_282844cuda3std3__45__cpo5beginE - _ZN40_INTERNAL_e60f4c05_4_k_cu_cc2011df_282844cuda3std6ranges3__45__cpo9iter_moveE)
_ZN40_INTERNAL_e60f4c05_4_k_cu_cc2011df_282844cuda3std6ranges3__45__cpo9iter_moveE:
	.zero		1
	.type		_ZN40_INTERNAL_e60f4c05_4_k_cu_cc2011df_282844cuda3std3__45__cpo5beginE,@object
	.size		_ZN40_INTERNAL_e60f4c05_4_k_cu_cc2011df_282844cuda3std3__45__cpo5beginE,(_ZN40_INTERNAL_e60f4c05_4_k_cu_cc2011df_282844cuda3std3__442_GLOBAL__N__e60f4c05_4_k_cu_cc2011df_282846ignoreE - _ZN40_INTERNAL_e60f4c05_4_k_cu_cc2011df_282844cuda3std3__45__cpo5beginE)
_ZN40_INTERNAL_e60f4c05_4_k_cu_cc2011df_282844cuda3std3__45__cpo5beginE:
	.zero		1
	.type		_ZN40_INTERNAL_e60f4c05_4_k_cu_cc2011df_282844cuda3std3__442_GLOBAL__N__e60f4c05_4_k_cu_cc2011df_282846ignoreE,@object
	.size		_ZN40_INTERNAL_e60f4c05_4_k_cu_cc2011df_282844cuda3std3__442_GLOBAL__N__e60f4c05_4_k_cu_cc2011df_282846ignoreE,(_ZN40_INTERNAL_e60f4c05_4_k_cu_cc2011df_282844cute7productE - _ZN40_INTERNAL_e60f4c05_4_k_cu_cc2011df_282844cuda3std3__442_GLOBAL__N__e60f4c05_4_k_cu_cc2011df_282846ignoreE)
_ZN40_INTERNAL_e60f4c05_4_k_cu_cc2011df_282844cuda3std3__442_GLOBAL__N__e60f4c05_4_k_cu_cc2011df_282846ignoreE:
	.zero		1
	.type		_ZN40_INTERNAL_e60f4c05_4_k_cu_cc2011df_282844cute7productE,@object
	.size		_ZN40_INTERNAL_e60f4c05_4_k_cu_cc2011df_282844cute7productE,(_ZN40_INTERNAL_e60f4c05_4_k_cu_cc2011df_282844cuda3std3__45__cpo3endE - _ZN40_INTERNAL_e60f4c05_4_k_cu_cc2011df_282844cute7productE)
_ZN40_INTERNAL_e60f4c05_4_k_cu_cc2011df_282844cute7productE:
	.zero		1
	.type		_ZN40_INTERNAL_e60f4c05_4_k_cu_cc2011df_282844cuda3std3__45__cpo3endE,@object
	.size		_ZN40_INTERNAL_e60f4c05_4_k_cu_cc2011df_282844cuda3std3__45__cpo3endE,(_ZN40_INTERNAL_e60f4c05_4_k_cu_cc2011df_282844cuda3std3__419piecewise_constructE - _ZN40_INTERNAL_e60f4c05_4_k_cu_cc2011df_282844cuda3std3__45__cpo3endE)
_ZN40_INTERNAL_e60f4c05_4_k_cu_cc2011df_282844cuda3std3__45__cpo3endE:
	.zero		1
	.type		_ZN40_INTERNAL_e60f4c05_4_k_cu_cc2011df_282844cuda3std3__419piecewise_constructE,@object
	.size		_ZN40_INTERNAL_e60f4c05_4_k_cu_cc2011df_282844cuda3std3__419piecewise_constructE,(_ZN40_INTERNAL_e60f4c05_4_k_cu_cc2011df_282844cuda3std3__45__cpo4cendE - _ZN40_INTERNAL_e60f4c05_4_k_cu_cc2011df_282844cuda3std3__419piecewise_constructE)
_ZN40_INTERNAL_e60f4c05_4_k_cu_cc2011df_282844cuda3std3__419piecewise_constructE:
	.zero		1
	.type		_ZN40_INTERNAL_e60f4c05_4_k_cu_cc2011df_282844cuda3std3__45__cpo4cendE,@object
	.size		_ZN40_INTERNAL_e60f4c05_4_k_cu_cc2011df_282844cuda3std3__45__cpo4cendE,(_ZN40_INTERNAL_e60f4c05_4_k_cu_cc2011df_282844cuda3std6ranges3__45__cpo4swapE - _ZN40_INTERNAL_e60f4c05_4_k_cu_cc2011df_282844cuda3std3__45__cpo4cendE)
_ZN40_INTERNAL_e60f4c05_4_k_cu_cc2011df_282844cuda3std3__45__cpo4cendE:
	.zero		1
	.type		_ZN40_INTERNAL_e60f4c05_4_k_cu_cc2011df_282844cuda3std6ranges3__45__cpo4swapE,@object
	.size		_ZN40_INTERNAL_e60f4c05_4_k_cu_cc2011df_282844cuda3std6ranges3__45__cpo4swapE,(.L_8 - _ZN40_INTERNAL_e60f4c05_4_k_cu_cc2011df_282844cuda3std6ranges3__45__cpo4swapE)
_ZN40_INTERNAL_e60f4c05_4_k_cu_cc2011df_282844cuda3std6ranges3__45__cpo4swapE:
	.zero		1
.L_8:


//--------------------- .nv.constant0._ZN7cutlass13device_kernelINS_4gemm6kernel13GemmUniversalIN4cute5tupleIJiiiiEEENS1_10collective13CollectiveMmaINS1_34MainloopSm90TmaGmmaWarpSpecializedILi5ENS5_IJNS4_1CILi1EEESB_SB_EEENS1_35KernelTmaWarpSpecializedCooperativeEEENS5_IJNSA_ILi128EEENSA_ILi64EEENSA_ILi32EEEEEENS_10tfloat32_tENS5_IJlSB_lEEESJ_SK_NS4_8TiledMMAINS4_8MMA_AtomIJNS4_4SM904GMMA29MMA_64x64x8_F32TF32TF32_SS_TNILNSO_7ScaleInE1ELSQ_1EEEEEENS4_6LayoutINS5_IJNSA_ILi2EEESB_SB_EEENS5_IJSB_NSA_ILi0EEESW_EEEEENS5_IJNS4_10UnderscoreESZ_SZ_EEEEENS4_13SM90_TMA_LOADENS4_14ComposedLayoutINS4_7SwizzleILi3ELi4ELi3EEENS4_18smem_ptr_flag_bitsILi32EEENST_INS5_IJNSA_ILi8EEESH_EEENS5_IJSH_SB_EEEEEEEvNS4_8identityES12_S1C_vS1D_EENS_8epilogue10collective6detail29Sm90TmaWarpSpecializedAdapterINS1G_15DefaultEpilogueISJ_SK_SK_NS1F_6thread17LinearCombinationISJ_Li1EffLNS1K_9ScaleType4KindE0ELNS_15FloatRoundStyleE2ESJ_EENS1_15EpilogueDefaultEEEEEvvEEEEvNT_6ParamsE --------------------------
	.section	.nv.constant0._ZN7cutlass13device_kernelINS_4gemm6kernel13GemmUniversalIN4cute5tupleIJiiiiEEENS1_10collective13CollectiveMmaINS1_34MainloopSm90TmaGmmaWarpSpecializedILi5ENS5_IJNS4_1CILi1EEESB_SB_EEENS1_35KernelTmaWarpSpecializedCooperativeEEENS5_IJNSA_ILi128EEENSA_ILi64EEENSA_ILi32EEEEEENS_10tfloat32_tENS5_IJlSB_lEEESJ_SK_NS4_8TiledMMAINS4_8MMA_AtomIJNS4_4SM904GMMA29MMA_64x64x8_F32TF32TF32_SS_TNILNSO_7ScaleInE1ELSQ_1EEEEEENS4_6LayoutINS5_IJNSA_ILi2EEESB_SB_EEENS5_IJSB_NSA_ILi0EEESW_EEEEENS5_IJNS4_10UnderscoreESZ_SZ_EEEEENS4_13SM90_TMA_LOADENS4_14ComposedLayoutINS4_7SwizzleILi3ELi4ELi3EEENS4_18smem_ptr_flag_bitsILi32EEENST_INS5_IJNSA_ILi8EEESH_EEENS5_IJSH_SB_EEEEEEEvNS4_8identityES12_S1C_vS1D_EENS_8epilogue10collective6detail29Sm90TmaWarpSpecializedAdapterINS1G_15DefaultEpilogueISJ_SK_SK_NS1F_6thread17LinearCombinationISJ_Li1EffLNS1K_9ScaleType4KindE0ELNS_15FloatRoundStyleE2ESJ_EENS1_15EpilogueDefaultEEEEEvvEEEEvNT_6ParamsE,"a",@progbits
	.sectionflags	@""
	.align	4
.nv.constant0._ZN7cutlass13device_kernelINS_4gemm6kernel13GemmUniversalIN4cute5tupleIJiiiiEEENS1_10collective13CollectiveMmaINS1_34MainloopSm90TmaGmmaWarpSpecializedILi5ENS5_IJNS4_1CILi1EEESB_SB_EEENS1_35KernelTmaWarpSpecializedCooperativeEEENS5_IJNSA_ILi128EEENSA_ILi64EEENSA_ILi32EEEEEENS_10tfloat32_tENS5_IJlSB_lEEESJ_SK_NS4_8TiledMMAINS4_8MMA_AtomIJNS4_4SM904GMMA29MMA_64x64x8_F32TF32TF32_SS_TNILNSO_7ScaleInE1ELSQ_1EEEEEENS4_6LayoutINS5_IJNSA_ILi2EEESB_SB_EEENS5_IJSB_NSA_ILi0EEESW_EEEEENS5_IJNS4_10UnderscoreESZ_SZ_EEEEENS4_13SM90_TMA_LOADENS4_14ComposedLayoutINS4_7SwizzleILi3ELi4ELi3EEENS4_18smem_ptr_flag_bitsILi32EEENST_INS5_IJNSA_ILi8EEESH_EEENS5_IJSH_SB_EEEEEEEvNS4_8identityES12_S1C_vS1D_EENS_8epilogue10collective6detail29Sm90TmaWarpSpecializedAdapterINS1G_15DefaultEpilogueISJ_SK_SK_NS1F_6thread17LinearCombinationISJ_Li1EffLNS1K_9ScaleType4KindE0ELNS_15FloatRoundStyleE2ESJ_EENS1_15EpilogueDefaultEEEEEvvEEEEvNT_6ParamsE:
	.zero		1664


//--------------------- SYMBOLS --------------------------

	.type		.nv.reservedSmem.offset0,@object
	.size		.nv.reservedSmem.offset0,0x4
	.type		__assertfail,@function
